//
// Generated by NVIDIA NVVM Compiler
//
// Compiler Build ID: CL-36424714
// Cuda compilation tools, release 13.0, V13.0.88
// Based on NVVM 20.0.0
//

.version 9.0
.target sm_100
.address_size 64

	// .globl	gptq_dequant_int4_bf16
// _ZZ25gptq_gemm_int4_bf16_tiledE10input_tile has been demoted

.visible .entry gptq_dequant_int4_bf16(
	.param .u64 .ptr .align 1 gptq_dequant_int4_bf16_param_0,
	.param .u64 .ptr .align 1 gptq_dequant_int4_bf16_param_1,
	.param .u64 .ptr .align 1 gptq_dequant_int4_bf16_param_2,
	.param .u64 .ptr .align 1 gptq_dequant_int4_bf16_param_3,
	.param .u32 gptq_dequant_int4_bf16_param_4,
	.param .u32 gptq_dequant_int4_bf16_param_5,
	.param .u32 gptq_dequant_int4_bf16_param_6,
	.param .u32 gptq_dequant_int4_bf16_param_7
)
{
	.reg .pred 	%p<5>;
	.reg .b16 	%rs<3>;
	.reg .b32 	%r<44>;
	.reg .b32 	%f<4>;
	.reg .b64 	%rd<17>;

	ld.param.u64 	%rd1, [gptq_dequant_int4_bf16_param_0];
	ld.param.u64 	%rd2, [gptq_dequant_int4_bf16_param_1];
	ld.param.u64 	%rd3, [gptq_dequant_int4_bf16_param_2];
	ld.param.u64 	%rd4, [gptq_dequant_int4_bf16_param_3];
	ld.param.u32 	%r7, [gptq_dequant_int4_bf16_param_4];
	ld.param.u32 	%r5, [gptq_dequant_int4_bf16_param_5];
	ld.param.u32 	%r6, [gptq_dequant_int4_bf16_param_6];
	mov.u32 	%r9, %ctaid.x;
	mov.u32 	%r10, %ntid.x;
	mov.u32 	%r11, %tid.x;
	mad.lo.s32 	%r1, %r9, %r10, %r11;
	mov.u32 	%r12, %ctaid.y;
	mov.u32 	%r13, %ntid.y;
	mov.u32 	%r14, %tid.y;
	mad.lo.s32 	%r15, %r12, %r13, %r14;
	setp.ge.s32 	%p1, %r1, %r5;
	setp.ge.s32 	%p2, %r15, %r7;
	or.pred  	%p3, %p1, %p2;
	@%p3 bra 	$L__BB0_4;
	setp.lt.s32 	%p4, %r6, 1;
	mov.b32 	%r43, 0;
	@%p4 bra 	$L__BB0_3;
	div.u32 	%r43, %r15, %r6;
$L__BB0_3:
	mad.lo.s32 	%r17, %r43, %r5, %r1;
	cvta.to.global.u64 	%rd5, %rd3;
	mul.wide.s32 	%rd6, %r17, 2;
	add.s64 	%rd7, %rd5, %rd6;
	ld.global.nc.u16 	%rs1, [%rd7];
	// begin inline asm
	{ cvt.f32.bf16 %f1, %rs1;}

	// end inline asm
	shr.s32 	%r18, %r1, 31;
	shr.u32 	%r19, %r18, 29;
	add.s32 	%r20, %r1, %r19;
	and.b32  	%r21, %r20, 1073741816;
	sub.s32 	%r22, %r1, %r21;
	shr.s32 	%r23, %r20, 3;
	add.s32 	%r24, %r5, 7;
	shr.s32 	%r25, %r24, 31;
	shr.u32 	%r26, %r25, 29;
	add.s32 	%r27, %r24, %r26;
	shr.s32 	%r28, %r27, 3;
	mad.lo.s32 	%r29, %r43, %r28, %r23;
	cvta.to.global.u64 	%rd8, %rd4;
	mul.wide.s32 	%rd9, %r29, 4;
	add.s64 	%rd10, %rd8, %rd9;
	ld.global.nc.u32 	%r30, [%rd10];
	shl.b32 	%r31, %r22, 2;
	shr.u32 	%r32, %r30, %r31;
	and.b32  	%r33, %r32, 15;
	shr.u32 	%r34, %r15, 3;
	mad.lo.s32 	%r35, %r5, %r34, %r1;
	cvta.to.global.u64 	%rd11, %rd2;
	mul.wide.s32 	%rd12, %r35, 4;
	add.s64 	%rd13, %rd11, %rd12;
	ld.global.nc.u32 	%r36, [%rd13];
	shl.b32 	%r37, %r15, 2;
	and.b32  	%r38, %r37, 28;
	shr.u32 	%r39, %r36, %r38;
	and.b32  	%r40, %r39, 15;
	sub.s32 	%r41, %r40, %r33;
	cvt.rn.f32.s32 	%f3, %r41;
	mul.f32 	%f2, %f1, %f3;
	// begin inline asm
	{  cvt.rn.bf16.f32 %rs2, %f2;}

	// end inline asm
	mad.lo.s32 	%r42, %r5, %r15, %r1;
	cvta.to.global.u64 	%rd14, %rd1;
	mul.wide.s32 	%rd15, %r42, 2;
	add.s64 	%rd16, %rd14, %rd15;
	st.global.u16 	[%rd16], %rs2;
$L__BB0_4:
	ret;

}
	// .globl	gptq_dequant_int4_fp16
.visible .entry gptq_dequant_int4_fp16(
	.param .u64 .ptr .align 1 gptq_dequant_int4_fp16_param_0,
	.param .u64 .ptr .align 1 gptq_dequant_int4_fp16_param_1,
	.param .u64 .ptr .align 1 gptq_dequant_int4_fp16_param_2,
	.param .u64 .ptr .align 1 gptq_dequant_int4_fp16_param_3,
	.param .u32 gptq_dequant_int4_fp16_param_4,
	.param .u32 gptq_dequant_int4_fp16_param_5,
	.param .u32 gptq_dequant_int4_fp16_param_6,
	.param .u32 gptq_dequant_int4_fp16_param_7
)
{
	.reg .pred 	%p<5>;
	.reg .b16 	%rs<3>;
	.reg .b32 	%r<44>;
	.reg .b32 	%f<4>;
	.reg .b64 	%rd<17>;

	ld.param.u64 	%rd1, [gptq_dequant_int4_fp16_param_0];
	ld.param.u64 	%rd2, [gptq_dequant_int4_fp16_param_1];
	ld.param.u64 	%rd3, [gptq_dequant_int4_fp16_param_2];
	ld.param.u64 	%rd4, [gptq_dequant_int4_fp16_param_3];
	ld.param.u32 	%r7, [gptq_dequant_int4_fp16_param_4];
	ld.param.u32 	%r5, [gptq_dequant_int4_fp16_param_5];
	ld.param.u32 	%r6, [gptq_dequant_int4_fp16_param_6];
	mov.u32 	%r9, %ctaid.x;
	mov.u32 	%r10, %ntid.x;
	mov.u32 	%r11, %tid.x;
	mad.lo.s32 	%r1, %r9, %r10, %r11;
	mov.u32 	%r12, %ctaid.y;
	mov.u32 	%r13, %ntid.y;
	mov.u32 	%r14, %tid.y;
	mad.lo.s32 	%r15, %r12, %r13, %r14;
	setp.ge.s32 	%p1, %r1, %r5;
	setp.ge.s32 	%p2, %r15, %r7;
	or.pred  	%p3, %p1, %p2;
	@%p3 bra 	$L__BB1_4;
	setp.lt.s32 	%p4, %r6, 1;
	mov.b32 	%r43, 0;
	@%p4 bra 	$L__BB1_3;
	div.u32 	%r43, %r15, %r6;
$L__BB1_3:
	mad.lo.s32 	%r17, %r43, %r5, %r1;
	cvta.to.global.u64 	%rd5, %rd3;
	mul.wide.s32 	%rd6, %r17, 2;
	add.s64 	%rd7, %rd5, %rd6;
	ld.global.nc.u16 	%rs1, [%rd7];
	// begin inline asm
	{  cvt.f32.f16 %f1, %rs1;}

	// end inline asm
	shr.s32 	%r18, %r1, 31;
	shr.u32 	%r19, %r18, 29;
	add.s32 	%r20, %r1, %r19;
	and.b32  	%r21, %r20, 1073741816;
	sub.s32 	%r22, %r1, %r21;
	shr.s32 	%r23, %r20, 3;
	add.s32 	%r24, %r5, 7;
	shr.s32 	%r25, %r24, 31;
	shr.u32 	%r26, %r25, 29;
	add.s32 	%r27, %r24, %r26;
	shr.s32 	%r28, %r27, 3;
	mad.lo.s32 	%r29, %r43, %r28, %r23;
	cvta.to.global.u64 	%rd8, %rd4;
	mul.wide.s32 	%rd9, %r29, 4;
	add.s64 	%rd10, %rd8, %rd9;
	ld.global.nc.u32 	%r30, [%rd10];
	shl.b32 	%r31, %r22, 2;
	shr.u32 	%r32, %r30, %r31;
	and.b32  	%r33, %r32, 15;
	shr.u32 	%r34, %r15, 3;
	mad.lo.s32 	%r35, %r5, %r34, %r1;
	cvta.to.global.u64 	%rd11, %rd2;
	mul.wide.s32 	%rd12, %r35, 4;
	add.s64 	%rd13, %rd11, %rd12;
	ld.global.nc.u32 	%r36, [%rd13];
	shl.b32 	%r37, %r15, 2;
	and.b32  	%r38, %r37, 28;
	shr.u32 	%r39, %r36, %r38;
	and.b32  	%r40, %r39, 15;
	sub.s32 	%r41, %r40, %r33;
	cvt.rn.f32.s32 	%f3, %r41;
	mul.f32 	%f2, %f1, %f3;
	// begin inline asm
	{  cvt.rn.f16.f32 %rs2, %f2;}

	// end inline asm
	mad.lo.s32 	%r42, %r5, %r15, %r1;
	cvta.to.global.u64 	%rd14, %rd1;
	mul.wide.s32 	%rd15, %r42, 2;
	add.s64 	%rd16, %rd14, %rd15;
	st.global.u16 	[%rd16], %rs2;
$L__BB1_4:
	ret;

}
	// .globl	gptq_dequant_int8_bf16
.visible .entry gptq_dequant_int8_bf16(
	.param .u64 .ptr .align 1 gptq_dequant_int8_bf16_param_0,
	.param .u64 .ptr .align 1 gptq_dequant_int8_bf16_param_1,
	.param .u64 .ptr .align 1 gptq_dequant_int8_bf16_param_2,
	.param .u64 .ptr .align 1 gptq_dequant_int8_bf16_param_3,
	.param .u32 gptq_dequant_int8_bf16_param_4,
	.param .u32 gptq_dequant_int8_bf16_param_5,
	.param .u32 gptq_dequant_int8_bf16_param_6,
	.param .u32 gptq_dequant_int8_bf16_param_7
)
{
	.reg .pred 	%p<5>;
	.reg .b16 	%rs<3>;
	.reg .b32 	%r<44>;
	.reg .b32 	%f<4>;
	.reg .b64 	%rd<17>;

	ld.param.u64 	%rd1, [gptq_dequant_int8_bf16_param_0];
	ld.param.u64 	%rd2, [gptq_dequant_int8_bf16_param_1];
	ld.param.u64 	%rd3, [gptq_dequant_int8_bf16_param_2];
	ld.param.u64 	%rd4, [gptq_dequant_int8_bf16_param_3];
	ld.param.u32 	%r7, [gptq_dequant_int8_bf16_param_4];
	ld.param.u32 	%r5, [gptq_dequant_int8_bf16_param_5];
	ld.param.u32 	%r6, [gptq_dequant_int8_bf16_param_6];
	mov.u32 	%r9, %ctaid.x;
	mov.u32 	%r10, %ntid.x;
	mov.u32 	%r11, %tid.x;
	mad.lo.s32 	%r1, %r9, %r10, %r11;
	mov.u32 	%r12, %ctaid.y;
	mov.u32 	%r13, %ntid.y;
	mov.u32 	%r14, %tid.y;
	mad.lo.s32 	%r15, %r12, %r13, %r14;
	setp.ge.s32 	%p1, %r1, %r5;
	setp.ge.s32 	%p2, %r15, %r7;
	or.pred  	%p3, %p1, %p2;
	@%p3 bra 	$L__BB2_4;
	setp.lt.s32 	%p4, %r6, 1;
	mov.b32 	%r43, 0;
	@%p4 bra 	$L__BB2_3;
	div.u32 	%r43, %r15, %r6;
$L__BB2_3:
	mad.lo.s32 	%r17, %r43, %r5, %r1;
	cvta.to.global.u64 	%rd5, %rd3;
	mul.wide.s32 	%rd6, %r17, 2;
	add.s64 	%rd7, %rd5, %rd6;
	ld.global.nc.u16 	%rs1, [%rd7];
	// begin inline asm
	{ cvt.f32.bf16 %f1, %rs1;}

	// end inline asm
	shr.s32 	%r18, %r1, 31;
	shr.u32 	%r19, %r18, 30;
	add.s32 	%r20, %r1, %r19;
	and.b32  	%r21, %r20, 536870908;
	sub.s32 	%r22, %r1, %r21;
	shr.s32 	%r23, %r20, 2;
	add.s32 	%r24, %r5, 3;
	shr.s32 	%r25, %r24, 31;
	shr.u32 	%r26, %r25, 30;
	add.s32 	%r27, %r24, %r26;
	shr.s32 	%r28, %r27, 2;
	mad.lo.s32 	%r29, %r43, %r28, %r23;
	cvta.to.global.u64 	%rd8, %rd4;
	mul.wide.s32 	%rd9, %r29, 4;
	add.s64 	%rd10, %rd8, %rd9;
	ld.global.nc.u32 	%r30, [%rd10];
	shl.b32 	%r31, %r22, 3;
	shr.u32 	%r32, %r30, %r31;
	and.b32  	%r33, %r32, 255;
	shr.u32 	%r34, %r15, 2;
	mad.lo.s32 	%r35, %r5, %r34, %r1;
	cvta.to.global.u64 	%rd11, %rd2;
	mul.wide.s32 	%rd12, %r35, 4;
	add.s64 	%rd13, %rd11, %rd12;
	ld.global.nc.u32 	%r36, [%rd13];
	shl.b32 	%r37, %r15, 3;
	and.b32  	%r38, %r37, 24;
	shr.u32 	%r39, %r36, %r38;
	and.b32  	%r40, %r39, 255;
	sub.s32 	%r41, %r40, %r33;
	cvt.rn.f32.s32 	%f3, %r41;
	mul.f32 	%f2, %f1, %f3;
	// begin inline asm
	{  cvt.rn.bf16.f32 %rs2, %f2;}

	// end inline asm
	mad.lo.s32 	%r42, %r5, %r15, %r1;
	cvta.to.global.u64 	%rd14, %rd1;
	mul.wide.s32 	%rd15, %r42, 2;
	add.s64 	%rd16, %rd14, %rd15;
	st.global.u16 	[%rd16], %rs2;
$L__BB2_4:
	ret;

}
	// .globl	gptq_gemm_int4_bf16_naive
.visible .entry gptq_gemm_int4_bf16_naive(
	.param .u64 .ptr .align 1 gptq_gemm_int4_bf16_naive_param_0,
	.param .u64 .ptr .align 1 gptq_gemm_int4_bf16_naive_param_1,
	.param .u64 .ptr .align 1 gptq_gemm_int4_bf16_naive_param_2,
	.param .u64 .ptr .align 1 gptq_gemm_int4_bf16_naive_param_3,
	.param .u64 .ptr .align 1 gptq_gemm_int4_bf16_naive_param_4,
	.param .u64 .ptr .align 1 gptq_gemm_int4_bf16_naive_param_5,
	.param .u32 gptq_gemm_int4_bf16_naive_param_6,
	.param .u32 gptq_gemm_int4_bf16_naive_param_7,
	.param .u32 gptq_gemm_int4_bf16_naive_param_8,
	.param .u32 gptq_gemm_int4_bf16_naive_param_9,
	.param .u32 gptq_gemm_int4_bf16_naive_param_10,
	.param .u8 gptq_gemm_int4_bf16_naive_param_11
)
{
	.reg .pred 	%p<21>;
	.reg .b16 	%rs<29>;
	.reg .b32 	%r<226>;
	.reg .b32 	%f<104>;
	.reg .b64 	%rd<98>;

	ld.param.u64 	%rd15, [gptq_gemm_int4_bf16_naive_param_1];
	ld.param.u64 	%rd16, [gptq_gemm_int4_bf16_naive_param_2];
	ld.param.u64 	%rd17, [gptq_gemm_int4_bf16_naive_param_3];
	ld.param.u64 	%rd18, [gptq_gemm_int4_bf16_naive_param_4];
	ld.param.u32 	%r35, [gptq_gemm_int4_bf16_naive_param_6];
	ld.param.u32 	%r32, [gptq_gemm_int4_bf16_naive_param_7];
	ld.param.u32 	%r33, [gptq_gemm_int4_bf16_naive_param_8];
	ld.param.u32 	%r34, [gptq_gemm_int4_bf16_naive_param_9];
	cvta.to.global.u64 	%rd1, %rd16;
	cvta.to.global.u64 	%rd2, %rd18;
	cvta.to.global.u64 	%rd3, %rd17;
	cvta.to.global.u64 	%rd4, %rd15;
	mov.u32 	%r36, %ctaid.y;
	mov.u32 	%r37, %ntid.y;
	mov.u32 	%r38, %tid.y;
	mad.lo.s32 	%r1, %r36, %r37, %r38;
	mov.u32 	%r39, %ctaid.x;
	mov.u32 	%r40, %ntid.x;
	mov.u32 	%r41, %tid.x;
	mad.lo.s32 	%r2, %r39, %r40, %r41;
	setp.ge.s32 	%p1, %r1, %r35;
	setp.ge.s32 	%p2, %r2, %r32;
	or.pred  	%p3, %p1, %p2;
	@%p3 bra 	$L__BB3_22;
	add.s32 	%r42, %r32, 7;
	shr.s32 	%r43, %r42, 31;
	shr.u32 	%r44, %r43, 29;
	add.s32 	%r45, %r42, %r44;
	shr.s32 	%r3, %r45, 3;
	shr.s32 	%r46, %r2, 31;
	shr.u32 	%r47, %r46, 29;
	add.s32 	%r48, %r2, %r47;
	shr.s32 	%r4, %r48, 3;
	setp.lt.s32 	%p4, %r33, 1;
	mov.f32 	%f102, 0f00000000;
	@%p4 bra 	$L__BB3_19;
	and.b32  	%r52, %r48, 1073741816;
	sub.s32 	%r53, %r2, %r52;
	mul.lo.s32 	%r5, %r33, %r1;
	setp.lt.s32 	%p5, %r34, 1;
	shl.b32 	%r6, %r53, 2;
	@%p5 bra 	$L__BB3_11;
	and.b32  	%r7, %r33, 3;
	setp.lt.u32 	%p12, %r33, 4;
	mov.f32 	%f102, 0f00000000;
	mov.b32 	%r220, 0;
	@%p12 bra 	$L__BB3_6;
	and.b32  	%r220, %r33, 2147483644;
	neg.s32 	%r218, %r220;
	mul.wide.u32 	%rd40, %r5, 2;
	add.s64 	%rd41, %rd40, %rd4;
	add.s64 	%rd96, %rd41, 4;
	mov.f32 	%f102, 0f00000000;
	mov.b32 	%r217, 1;
	mov.b32 	%r216, 8;
$L__BB3_5:
	.pragma "nounroll";
	add.s32 	%r120, %r217, -1;
	ld.global.nc.u16 	%rs12, [%rd96+-4];
	// begin inline asm
	{ cvt.f32.bf16 %f57, %rs12;}

	// end inline asm
	div.u32 	%r121, %r120, %r34;
	mad.lo.s32 	%r122, %r121, %r32, %r2;
	mul.wide.s32 	%rd42, %r122, 2;
	add.s64 	%rd43, %rd3, %rd42;
	ld.global.nc.u16 	%rs13, [%rd43];
	// begin inline asm
	{ cvt.f32.bf16 %f58, %rs13;}

	// end inline asm
	mad.lo.s32 	%r123, %r121, %r3, %r4;
	mul.wide.s32 	%rd44, %r123, 4;
	add.s64 	%rd45, %rd2, %rd44;
	ld.global.nc.u32 	%r124, [%rd45];
	shr.u32 	%r125, %r124, %r6;
	and.b32  	%r126, %r125, 15;
	shr.u32 	%r127, %r120, 3;
	mad.lo.s32 	%r128, %r127, %r32, %r2;
	mul.wide.s32 	%rd46, %r128, 4;
	add.s64 	%rd47, %rd1, %rd46;
	ld.global.nc.u32 	%r129, [%rd47];
	add.s32 	%r130, %r216, -8;
	and.b32  	%r131, %r130, 16;
	shr.u32 	%r132, %r129, %r131;
	and.b32  	%r133, %r132, 15;
	sub.s32 	%r134, %r133, %r126;
	cvt.rn.f32.s32 	%f65, %r134;
	mul.f32 	%f66, %f58, %f65;
	fma.rn.f32 	%f67, %f57, %f66, %f102;
	add.s32 	%r135, %r217, 2;
	ld.global.nc.u16 	%rs14, [%rd96+-2];
	// begin inline asm
	{ cvt.f32.bf16 %f59, %rs14;}

	// end inline asm
	div.u32 	%r136, %r217, %r34;
	mad.lo.s32 	%r137, %r136, %r32, %r2;
	mul.wide.s32 	%rd48, %r137, 2;
	add.s64 	%rd49, %rd3, %rd48;
	ld.global.nc.u16 	%rs15, [%rd49];
	// begin inline asm
	{ cvt.f32.bf16 %f60, %rs15;}

	// end inline asm
	mad.lo.s32 	%r138, %r136, %r3, %r4;
	mul.wide.s32 	%rd50, %r138, 4;
	add.s64 	%rd51, %rd2, %rd50;
	ld.global.nc.u32 	%r139, [%rd51];
	shr.u32 	%r140, %r139, %r6;
	and.b32  	%r141, %r140, 15;
	add.s32 	%r142, %r216, -4;
	and.b32  	%r143, %r142, 20;
	shr.u32 	%r144, %r129, %r143;
	and.b32  	%r145, %r144, 15;
	sub.s32 	%r146, %r145, %r141;
	cvt.rn.f32.s32 	%f68, %r146;
	mul.f32 	%f69, %f60, %f68;
	fma.rn.f32 	%f70, %f59, %f69, %f67;
	add.s32 	%r147, %r217, 1;
	ld.global.nc.u16 	%rs16, [%rd96];
	// begin inline asm
	{ cvt.f32.bf16 %f61, %rs16;}

	// end inline asm
	div.u32 	%r148, %r147, %r34;
	mad.lo.s32 	%r149, %r148, %r32, %r2;
	mul.wide.s32 	%rd52, %r149, 2;
	add.s64 	%rd53, %rd3, %rd52;
	ld.global.nc.u16 	%rs17, [%rd53];
	// begin inline asm
	{ cvt.f32.bf16 %f62, %rs17;}

	// end inline asm
	mad.lo.s32 	%r150, %r148, %r3, %r4;
	mul.wide.s32 	%rd54, %r150, 4;
	add.s64 	%rd55, %rd2, %rd54;
	ld.global.nc.u32 	%r151, [%rd55];
	shr.u32 	%r152, %r151, %r6;
	and.b32  	%r153, %r152, 15;
	add.s32 	%r154, %r216, 4;
	and.b32  	%r155, %r216, 24;
	shr.u32 	%r156, %r129, %r155;
	and.b32  	%r157, %r156, 15;
	sub.s32 	%r158, %r157, %r153;
	cvt.rn.f32.s32 	%f71, %r158;
	mul.f32 	%f72, %f62, %f71;
	fma.rn.f32 	%f73, %f61, %f72, %f70;
	ld.global.nc.u16 	%rs18, [%rd96+2];
	// begin inline asm
	{ cvt.f32.bf16 %f63, %rs18;}

	// end inline asm
	div.u32 	%r159, %r135, %r34;
	mad.lo.s32 	%r160, %r159, %r32, %r2;
	mul.wide.s32 	%rd56, %r160, 2;
	add.s64 	%rd57, %rd3, %rd56;
	ld.global.nc.u16 	%rs19, [%rd57];
	// begin inline asm
	{ cvt.f32.bf16 %f64, %rs19;}

	// end inline asm
	mad.lo.s32 	%r161, %r159, %r3, %r4;
	mul.wide.s32 	%rd58, %r161, 4;
	add.s64 	%rd59, %rd2, %rd58;
	ld.global.nc.u32 	%r162, [%rd59];
	shr.u32 	%r163, %r162, %r6;
	and.b32  	%r164, %r163, 15;
	and.b32  	%r165, %r154, 28;
	shr.u32 	%r166, %r129, %r165;
	and.b32  	%r167, %r166, 15;
	sub.s32 	%r168, %r167, %r164;
	cvt.rn.f32.s32 	%f74, %r168;
	mul.f32 	%f75, %f64, %f74;
	fma.rn.f32 	%f102, %f63, %f75, %f73;
	add.s32 	%r218, %r218, 4;
	add.s32 	%r217, %r217, 4;
	add.s32 	%r216, %r216, 16;
	add.s64 	%rd96, %rd96, 8;
	setp.ne.s32 	%p13, %r218, 0;
	@%p13 bra 	$L__BB3_5;
$L__BB3_6:
	setp.eq.s32 	%p14, %r7, 0;
	@%p14 bra 	$L__BB3_19;
	setp.eq.s32 	%p15, %r7, 1;
	@%p15 bra 	$L__BB3_9;
	add.s32 	%r169, %r220, %r5;
	mul.wide.u32 	%rd60, %r169, 2;
	add.s64 	%rd61, %rd4, %rd60;
	ld.global.nc.u16 	%rs20, [%rd61];
	// begin inline asm
	{ cvt.f32.bf16 %f77, %rs20;}

	// end inline asm
	div.u32 	%r170, %r220, %r34;
	mad.lo.s32 	%r171, %r170, %r32, %r2;
	mul.wide.s32 	%rd62, %r171, 2;
	add.s64 	%rd63, %rd3, %rd62;
	ld.global.nc.u16 	%rs21, [%rd63];
	// begin inline asm
	{ cvt.f32.bf16 %f78, %rs21;}

	// end inline asm
	mad.lo.s32 	%r172, %r170, %r3, %r4;
	mul.wide.s32 	%rd64, %r172, 4;
	add.s64 	%rd65, %rd2, %rd64;
	ld.global.nc.u32 	%r173, [%rd65];
	shr.u32 	%r174, %r173, %r6;
	and.b32  	%r175, %r174, 15;
	shr.u32 	%r176, %r220, 3;
	mad.lo.s32 	%r177, %r176, %r32, %r2;
	mul.wide.s32 	%rd66, %r177, 4;
	add.s64 	%rd67, %rd1, %rd66;
	ld.global.nc.u32 	%r178, [%rd67];
	shl.b32 	%r179, %r220, 2;
	and.b32  	%r180, %r179, 28;
	shr.u32 	%r181, %r178, %r180;
	and.b32  	%r182, %r181, 15;
	sub.s32 	%r183, %r182, %r175;
	cvt.rn.f32.s32 	%f81, %r183;
	mul.f32 	%f82, %f78, %f81;
	fma.rn.f32 	%f83, %f77, %f82, %f102;
	add.s32 	%r184, %r220, 1;
	cvt.u64.u32 	%rd68, %r5;
	cvt.u64.u32 	%rd69, %r220;
	add.s64 	%rd70, %rd69, %rd68;
	shl.b64 	%rd71, %rd70, 1;
	add.s64 	%rd72, %rd4, %rd71;
	ld.global.nc.u16 	%rs22, [%rd72+2];
	// begin inline asm
	{ cvt.f32.bf16 %f79, %rs22;}

	// end inline asm
	div.u32 	%r185, %r184, %r34;
	mad.lo.s32 	%r186, %r185, %r32, %r2;
	mul.wide.s32 	%rd73, %r186, 2;
	add.s64 	%rd74, %rd3, %rd73;
	ld.global.nc.u16 	%rs23, [%rd74];
	// begin inline asm
	{ cvt.f32.bf16 %f80, %rs23;}

	// end inline asm
	mad.lo.s32 	%r187, %r185, %r3, %r4;
	mul.wide.s32 	%rd75, %r187, 4;
	add.s64 	%rd76, %rd2, %rd75;
	ld.global.nc.u32 	%r188, [%rd76];
	shr.u32 	%r189, %r188, %r6;
	and.b32  	%r190, %r189, 15;
	shr.u32 	%r191, %r184, 3;
	mad.lo.s32 	%r192, %r191, %r32, %r2;
	mul.wide.s32 	%rd77, %r192, 4;
	add.s64 	%rd78, %rd1, %rd77;
	ld.global.nc.u32 	%r193, [%rd78];
	shl.b32 	%r194, %r184, 2;
	and.b32  	%r195, %r194, 28;
	shr.u32 	%r196, %r193, %r195;
	and.b32  	%r197, %r196, 15;
	sub.s32 	%r198, %r197, %r190;
	cvt.rn.f32.s32 	%f84, %r198;
	mul.f32 	%f85, %f80, %f84;
	fma.rn.f32 	%f102, %f79, %f85, %f83;
	add.s32 	%r220, %r220, 2;
$L__BB3_9:
	and.b32  	%r199, %r33, 1;
	setp.eq.b32 	%p16, %r199, 1;
	not.pred 	%p17, %p16;
	@%p17 bra 	$L__BB3_19;
	add.s32 	%r200, %r220, %r5;
	mul.wide.u32 	%rd79, %r200, 2;
	add.s64 	%rd80, %rd4, %rd79;
	ld.global.nc.u16 	%rs24, [%rd80];
	// begin inline asm
	{ cvt.f32.bf16 %f86, %rs24;}

	// end inline asm
	div.u32 	%r201, %r220, %r34;
	mad.lo.s32 	%r202, %r201, %r32, %r2;
	mul.wide.s32 	%rd81, %r202, 2;
	add.s64 	%rd82, %rd3, %rd81;
	ld.global.nc.u16 	%rs25, [%rd82];
	// begin inline asm
	{ cvt.f32.bf16 %f87, %rs25;}

	// end inline asm
	mad.lo.s32 	%r203, %r201, %r3, %r4;
	mul.wide.s32 	%rd83, %r203, 4;
	add.s64 	%rd84, %rd2, %rd83;
	ld.global.nc.u32 	%r204, [%rd84];
	shr.u32 	%r205, %r204, %r6;
	and.b32  	%r206, %r205, 15;
	shr.u32 	%r207, %r220, 3;
	mad.lo.s32 	%r208, %r207, %r32, %r2;
	mul.wide.s32 	%rd85, %r208, 4;
	add.s64 	%rd86, %rd1, %rd85;
	ld.global.nc.u32 	%r209, [%rd86];
	shl.b32 	%r210, %r220, 2;
	and.b32  	%r211, %r210, 28;
	shr.u32 	%r212, %r209, %r211;
	and.b32  	%r213, %r212, 15;
	sub.s32 	%r214, %r213, %r206;
	cvt.rn.f32.s32 	%f88, %r214;
	mul.f32 	%f89, %f87, %f88;
	fma.rn.f32 	%f102, %f86, %f89, %f102;
	bra.uni 	$L__BB3_19;
$L__BB3_11:
	mul.wide.s32 	%rd19, %r2, 2;
	add.s64 	%rd8, %rd3, %rd19;
	and.b32  	%r19, %r33, 3;
	setp.lt.u32 	%p6, %r33, 4;
	mul.wide.s32 	%rd20, %r4, 4;
	add.s64 	%rd9, %rd2, %rd20;
	mov.f32 	%f102, 0f00000000;
	mov.b32 	%r225, 0;
	@%p6 bra 	$L__BB3_14;
	ld.global.nc.u16 	%rs2, [%rd8];
	ld.global.nc.u32 	%r57, [%rd9];
	// begin inline asm
	{ cvt.f32.bf16 %f24, %rs2;}

	// end inline asm
	shr.u32 	%r58, %r57, %r6;
	and.b32  	%r20, %r58, 15;
	and.b32  	%r225, %r33, 2147483644;
	neg.s32 	%r222, %r225;
	mul.wide.u32 	%rd21, %r5, 2;
	add.s64 	%rd22, %rd21, %rd4;
	add.s64 	%rd97, %rd22, 4;
	mov.f32 	%f102, 0f00000000;
	mov.b32 	%r223, 0;
	mov.b32 	%r221, 8;
$L__BB3_13:
	.pragma "nounroll";
	ld.global.nc.u16 	%rs3, [%rd97+-4];
	// begin inline asm
	{ cvt.f32.bf16 %f26, %rs3;}

	// end inline asm
	shr.u32 	%r60, %r223, 3;
	mad.lo.s32 	%r61, %r60, %r32, %r2;
	mul.wide.s32 	%rd23, %r61, 4;
	add.s64 	%rd24, %rd1, %rd23;
	ld.global.nc.u32 	%r62, [%rd24];
	add.s32 	%r63, %r221, -8;
	and.b32  	%r64, %r63, 16;
	shr.u32 	%r65, %r62, %r64;
	and.b32  	%r66, %r65, 15;
	sub.s32 	%r67, %r66, %r20;
	cvt.rn.f32.s32 	%f30, %r67;
	mul.f32 	%f31, %f24, %f30;
	fma.rn.f32 	%f32, %f26, %f31, %f102;
	ld.global.nc.u16 	%rs4, [%rd97+-2];
	// begin inline asm
	{ cvt.f32.bf16 %f27, %rs4;}

	// end inline asm
	add.s32 	%r68, %r221, -4;
	and.b32  	%r69, %r68, 20;
	shr.u32 	%r70, %r62, %r69;
	and.b32  	%r71, %r70, 15;
	sub.s32 	%r72, %r71, %r20;
	cvt.rn.f32.s32 	%f33, %r72;
	mul.f32 	%f34, %f24, %f33;
	fma.rn.f32 	%f35, %f27, %f34, %f32;
	ld.global.nc.u16 	%rs5, [%rd97];
	// begin inline asm
	{ cvt.f32.bf16 %f28, %rs5;}

	// end inline asm
	add.s32 	%r73, %r221, 4;
	and.b32  	%r74, %r221, 24;
	shr.u32 	%r75, %r62, %r74;
	and.b32  	%r76, %r75, 15;
	sub.s32 	%r77, %r76, %r20;
	cvt.rn.f32.s32 	%f36, %r77;
	mul.f32 	%f37, %f24, %f36;
	fma.rn.f32 	%f38, %f28, %f37, %f35;
	ld.global.nc.u16 	%rs6, [%rd97+2];
	// begin inline asm
	{ cvt.f32.bf16 %f29, %rs6;}

	// end inline asm
	and.b32  	%r78, %r73, 28;
	shr.u32 	%r79, %r62, %r78;
	and.b32  	%r80, %r79, 15;
	sub.s32 	%r81, %r80, %r20;
	cvt.rn.f32.s32 	%f39, %r81;
	mul.f32 	%f40, %f24, %f39;
	fma.rn.f32 	%f102, %f29, %f40, %f38;
	add.s32 	%r223, %r223, 4;
	add.s32 	%r222, %r222, 4;
	add.s32 	%r221, %r221, 16;
	add.s64 	%rd97, %rd97, 8;
	setp.ne.s32 	%p7, %r222, 0;
	@%p7 bra 	$L__BB3_13;
$L__BB3_14:
	setp.eq.s32 	%p8, %r19, 0;
	@%p8 bra 	$L__BB3_19;
	setp.eq.s32 	%p9, %r19, 1;
	@%p9 bra 	$L__BB3_17;
	add.s32 	%r82, %r225, %r5;
	mul.wide.u32 	%rd25, %r82, 2;
	add.s64 	%rd26, %rd4, %rd25;
	ld.global.nc.u16 	%rs7, [%rd26];
	// begin inline asm
	{ cvt.f32.bf16 %f42, %rs7;}

	// end inline asm
	ld.global.nc.u16 	%rs8, [%rd8];
	// begin inline asm
	{ cvt.f32.bf16 %f43, %rs8;}

	// end inline asm
	ld.global.nc.u32 	%r83, [%rd9];
	shr.u32 	%r84, %r83, %r6;
	and.b32  	%r85, %r84, 15;
	shr.u32 	%r86, %r225, 3;
	mad.lo.s32 	%r87, %r86, %r32, %r2;
	mul.wide.s32 	%rd27, %r87, 4;
	add.s64 	%rd28, %rd1, %rd27;
	ld.global.nc.u32 	%r88, [%rd28];
	shl.b32 	%r89, %r225, 2;
	and.b32  	%r90, %r89, 28;
	shr.u32 	%r91, %r88, %r90;
	and.b32  	%r92, %r91, 15;
	sub.s32 	%r93, %r92, %r85;
	cvt.rn.f32.s32 	%f45, %r93;
	mul.f32 	%f46, %f43, %f45;
	fma.rn.f32 	%f47, %f42, %f46, %f102;
	add.s32 	%r94, %r225, 1;
	cvt.u64.u32 	%rd29, %r5;
	cvt.u64.u32 	%rd30, %r225;
	add.s64 	%rd31, %rd30, %rd29;
	shl.b64 	%rd32, %rd31, 1;
	add.s64 	%rd33, %rd4, %rd32;
	ld.global.nc.u16 	%rs9, [%rd33+2];
	// begin inline asm
	{ cvt.f32.bf16 %f44, %rs9;}

	// end inline asm
	shr.u32 	%r95, %r94, 3;
	mad.lo.s32 	%r96, %r95, %r32, %r2;
	mul.wide.s32 	%rd34, %r96, 4;
	add.s64 	%rd35, %rd1, %rd34;
	ld.global.nc.u32 	%r97, [%rd35];
	shl.b32 	%r98, %r94, 2;
	and.b32  	%r99, %r98, 28;
	shr.u32 	%r100, %r97, %r99;
	and.b32  	%r101, %r100, 15;
	sub.s32 	%r102, %r101, %r85;
	cvt.rn.f32.s32 	%f48, %r102;
	mul.f32 	%f49, %f43, %f48;
	fma.rn.f32 	%f102, %f44, %f49, %f47;
	add.s32 	%r225, %r225, 2;
$L__BB3_17:
	and.b32  	%r103, %r33, 1;
	setp.eq.b32 	%p10, %r103, 1;
	not.pred 	%p11, %p10;
	@%p11 bra 	$L__BB3_19;
	add.s32 	%r104, %r225, %r5;
	mul.wide.u32 	%rd36, %r104, 2;
	add.s64 	%rd37, %rd4, %rd36;
	ld.global.nc.u16 	%rs10, [%rd37];
	// begin inline asm
	{ cvt.f32.bf16 %f50, %rs10;}

	// end inline asm
	ld.global.nc.u16 	%rs11, [%rd8];
	// begin inline asm
	{ cvt.f32.bf16 %f51, %rs11;}

	// end inline asm
	ld.global.nc.u32 	%r105, [%rd9];
	shr.u32 	%r106, %r105, %r6;
	and.b32  	%r107, %r106, 15;
	shr.u32 	%r108, %r225, 3;
	mad.lo.s32 	%r109, %r108, %r32, %r2;
	mul.wide.s32 	%rd38, %r109, 4;
	add.s64 	%rd39, %rd1, %rd38;
	ld.global.nc.u32 	%r110, [%rd39];
	shl.b32 	%r111, %r225, 2;
	and.b32  	%r112, %r111, 28;
	shr.u32 	%r113, %r110, %r112;
	and.b32  	%r114, %r113, 15;
	sub.s32 	%r115, %r114, %r107;
	cvt.rn.f32.s32 	%f52, %r115;
	mul.f32 	%f53, %f51, %f52;
	fma.rn.f32 	%f102, %f50, %f53, %f102;
$L__BB3_19:
	ld.param.s8 	%rs28, [gptq_gemm_int4_bf16_naive_param_11];
	ld.param.u64 	%rd94, [gptq_gemm_int4_bf16_naive_param_5];
	setp.eq.s16 	%p18, %rs28, 0;
	setp.eq.s64 	%p19, %rd94, 0;
	or.pred  	%p20, %p19, %p18;
	@%p20 bra 	$L__BB3_21;
	ld.param.u64 	%rd95, [gptq_gemm_int4_bf16_naive_param_5];
	cvta.to.global.u64 	%rd87, %rd95;
	mul.wide.s32 	%rd88, %r2, 2;
	add.s64 	%rd89, %rd87, %rd88;
	ld.global.nc.u16 	%rs26, [%rd89];
	// begin inline asm
	{ cvt.f32.bf16 %f90, %rs26;}

	// end inline asm
	add.f32 	%f102, %f102, %f90;
$L__BB3_21:
	ld.param.u64 	%rd93, [gptq_gemm_int4_bf16_naive_param_0];
	// begin inline asm
	{  cvt.rn.bf16.f32 %rs27, %f102;}

	// end inline asm
	mad.lo.s32 	%r215, %r32, %r1, %r2;
	cvta.to.global.u64 	%rd90, %rd93;
	mul.wide.s32 	%rd91, %r215, 2;
	add.s64 	%rd92, %rd90, %rd91;
	st.global.u16 	[%rd92], %rs27;
$L__BB3_22:
	ret;

}
	// .globl	gptq_gemm_int4_bf16_tiled
.visible .entry gptq_gemm_int4_bf16_tiled(
	.param .u64 .ptr .align 1 gptq_gemm_int4_bf16_tiled_param_0,
	.param .u64 .ptr .align 1 gptq_gemm_int4_bf16_tiled_param_1,
	.param .u64 .ptr .align 1 gptq_gemm_int4_bf16_tiled_param_2,
	.param .u64 .ptr .align 1 gptq_gemm_int4_bf16_tiled_param_3,
	.param .u64 .ptr .align 1 gptq_gemm_int4_bf16_tiled_param_4,
	.param .u64 .ptr .align 1 gptq_gemm_int4_bf16_tiled_param_5,
	.param .u32 gptq_gemm_int4_bf16_tiled_param_6,
	.param .u32 gptq_gemm_int4_bf16_tiled_param_7,
	.param .u32 gptq_gemm_int4_bf16_tiled_param_8,
	.param .u32 gptq_gemm_int4_bf16_tiled_param_9,
	.param .u32 gptq_gemm_int4_bf16_tiled_param_10,
	.param .u8 gptq_gemm_int4_bf16_tiled_param_11
)
{
	.reg .pred 	%p<35>;
	.reg .b16 	%rs<16>;
	.reg .b32 	%r<266>;
	.reg .b32 	%f<106>;
	.reg .b64 	%rd<80>;
	// demoted variable
	.shared .align 4 .b8 _ZZ25gptq_gemm_int4_bf16_tiledE10input_tile[2112];
	ld.param.u64 	%rd7, [gptq_gemm_int4_bf16_tiled_param_1];
	ld.param.u64 	%rd10, [gptq_gemm_int4_bf16_tiled_param_2];
	ld.param.u64 	%rd11, [gptq_gemm_int4_bf16_tiled_param_3];
	ld.param.u64 	%rd8, [gptq_gemm_int4_bf16_tiled_param_4];
	ld.param.u64 	%rd9, [gptq_gemm_int4_bf16_tiled_param_5];
	ld.param.u32 	%r40, [gptq_gemm_int4_bf16_tiled_param_6];
	ld.param.u32 	%r41, [gptq_gemm_int4_bf16_tiled_param_7];
	ld.param.u32 	%r42, [gptq_gemm_int4_bf16_tiled_param_8];
	ld.param.u32 	%r43, [gptq_gemm_int4_bf16_tiled_param_9];
	cvta.to.global.u64 	%rd1, %rd10;
	cvta.to.global.u64 	%rd2, %rd11;
	mov.u32 	%r44, %ctaid.y;
	mov.u32 	%r45, %ctaid.x;
	mov.u32 	%r1, %tid.x;
	mov.u32 	%r2, %tid.y;
	shl.b32 	%r46, %r44, 4;
	add.s32 	%r3, %r46, %r2;
	shl.b32 	%r47, %r45, 4;
	add.s32 	%r4, %r47, %r1;
	add.s32 	%r48, %r41, 7;
	shr.s32 	%r49, %r48, 31;
	shr.u32 	%r50, %r49, 29;
	add.s32 	%r51, %r48, %r50;
	shr.s32 	%r5, %r51, 3;
	setp.lt.s32 	%p2, %r42, 1;
	mov.f32 	%f103, 0f00000000;
	@%p2 bra 	$L__BB4_27;
	setp.lt.s32 	%p3, %r4, %r41;
	setp.lt.s32 	%p4, %r3, %r40;
	mov.u32 	%r53, _ZZ25gptq_gemm_int4_bf16_tiledE10input_tile;
	mad.lo.s32 	%r6, %r2, 132, %r53;
	mul.lo.s32 	%r7, %r42, %r3;
	and.pred  	%p1, %p4, %p3;
	shl.b32 	%r54, %r1, 2;
	and.b32  	%r8, %r54, 28;
	mul.wide.u32 	%rd12, %r4, 2;
	add.s64 	%rd3, %rd2, %rd12;
	shr.u32 	%r55, %r4, 3;
	selp.b32 	%r56, %r55, 0, %p3;
	cvta.to.global.u64 	%rd13, %rd8;
	mul.wide.u32 	%rd14, %r56, 4;
	add.s64 	%rd4, %rd13, %rd14;
	add.s32 	%r9, %r6, 8;
	cvta.to.global.u64 	%rd5, %rd7;
	mov.f32 	%f103, 0f00000000;
	mov.b32 	%r255, 0;
	not.pred 	%p13, %p1;
	mov.u32 	%r254, %r42;
$L__BB4_2:
	setp.gt.u32 	%p5, %r1, 31;
	min.s32 	%r58, %r254, 32;
	max.s32 	%r12, %r58, 1;
	and.b32  	%r13, %r12, 3;
	add.s32 	%r59, %r1, %r255;
	setp.ge.s32 	%p6, %r59, %r42;
	or.pred  	%p7, %p5, %p6;
	@%p7 bra 	$L__BB4_8;
	add.s32 	%r14, %r255, %r7;
	mov.u32 	%r256, %r1;
$L__BB4_4:
	setp.ge.s32 	%p8, %r3, %r40;
	@%p8 bra 	$L__BB4_6;
	add.s32 	%r63, %r14, %r256;
	mul.wide.u32 	%rd15, %r63, 2;
	add.s64 	%rd16, %rd5, %rd15;
	ld.global.nc.u16 	%rs2, [%rd16];
	// begin inline asm
	{ cvt.f32.bf16 %f25, %rs2;}

	// end inline asm
	shl.b32 	%r64, %r256, 2;
	add.s32 	%r65, %r6, %r64;
	st.shared.f32 	[%r65], %f25;
	bra.uni 	$L__BB4_7;
$L__BB4_6:
	shl.b32 	%r60, %r256, 2;
	add.s32 	%r61, %r6, %r60;
	mov.b32 	%r62, 0;
	st.shared.u32 	[%r61], %r62;
$L__BB4_7:
	add.s32 	%r16, %r256, 16;
	setp.lt.u32 	%p9, %r256, 16;
	add.s32 	%r66, %r16, %r255;
	setp.lt.s32 	%p10, %r66, %r42;
	and.pred  	%p11, %p9, %p10;
	mov.u32 	%r256, %r16;
	@%p11 bra 	$L__BB4_4;
$L__BB4_8:
	bar.sync 	0;
	setp.le.s32 	%p12, %r42, %r255;
	or.pred  	%p14, %p13, %p12;
	@%p14 bra 	$L__BB4_26;
	setp.lt.s32 	%p15, %r43, 1;
	@%p15 bra 	$L__BB4_18;
	setp.lt.s32 	%p22, %r254, 4;
	mov.b32 	%r259, 0;
	@%p22 bra 	$L__BB4_13;
	mov.b32 	%r257, 0;
$L__BB4_12:
	.pragma "nounroll";
	add.s32 	%r144, %r257, %r255;
	div.u32 	%r145, %r144, %r43;
	mad.lo.s32 	%r146, %r145, %r41, %r4;
	mul.wide.s32 	%rd31, %r146, 2;
	add.s64 	%rd32, %rd2, %rd31;
	ld.global.nc.u16 	%rs6, [%rd32];
	// begin inline asm
	{ cvt.f32.bf16 %f57, %rs6;}

	// end inline asm
	mul.lo.s32 	%r147, %r145, %r5;
	mul.wide.s32 	%rd33, %r147, 4;
	add.s64 	%rd34, %rd4, %rd33;
	ld.global.nc.u32 	%r148, [%rd34];
	shr.u32 	%r149, %r148, %r8;
	and.b32  	%r150, %r149, 15;
	shr.u32 	%r151, %r144, 3;
	mad.lo.s32 	%r152, %r151, %r41, %r4;
	mul.wide.u32 	%rd35, %r152, 4;
	add.s64 	%rd36, %rd1, %rd35;
	ld.global.nc.u32 	%r153, [%rd36];
	shl.b32 	%r154, %r257, 2;
	and.b32  	%r155, %r154, 16;
	shr.u32 	%r156, %r153, %r155;
	and.b32  	%r157, %r156, 15;
	sub.s32 	%r158, %r157, %r150;
	cvt.rn.f32.s32 	%f61, %r158;
	mul.f32 	%f62, %f57, %f61;
	add.s32 	%r159, %r6, %r154;
	ld.shared.f32 	%f63, [%r159];
	fma.rn.f32 	%f64, %f63, %f62, %f103;
	add.s32 	%r160, %r144, 1;
	div.u32 	%r161, %r160, %r43;
	mad.lo.s32 	%r162, %r161, %r41, %r4;
	mul.wide.s32 	%rd37, %r162, 2;
	add.s64 	%rd38, %rd2, %rd37;
	ld.global.nc.u16 	%rs7, [%rd38];
	// begin inline asm
	{ cvt.f32.bf16 %f58, %rs7;}

	// end inline asm
	mul.lo.s32 	%r163, %r161, %r5;
	mul.wide.s32 	%rd39, %r163, 4;
	add.s64 	%rd40, %rd4, %rd39;
	ld.global.nc.u32 	%r164, [%rd40];
	shr.u32 	%r165, %r164, %r8;
	and.b32  	%r166, %r165, 15;
	shr.u32 	%r167, %r160, 3;
	mad.lo.s32 	%r168, %r167, %r41, %r4;
	mul.wide.u32 	%rd41, %r168, 4;
	add.s64 	%rd42, %rd1, %rd41;
	ld.global.nc.u32 	%r169, [%rd42];
	add.s32 	%r170, %r154, 4;
	and.b32  	%r171, %r170, 20;
	shr.u32 	%r172, %r169, %r171;
	and.b32  	%r173, %r172, 15;
	sub.s32 	%r174, %r173, %r166;
	cvt.rn.f32.s32 	%f65, %r174;
	mul.f32 	%f66, %f58, %f65;
	ld.shared.f32 	%f67, [%r159+4];
	fma.rn.f32 	%f68, %f67, %f66, %f64;
	add.s32 	%r175, %r144, 2;
	div.u32 	%r176, %r175, %r43;
	mad.lo.s32 	%r177, %r176, %r41, %r4;
	mul.wide.s32 	%rd43, %r177, 2;
	add.s64 	%rd44, %rd2, %rd43;
	ld.global.nc.u16 	%rs8, [%rd44];
	// begin inline asm
	{ cvt.f32.bf16 %f59, %rs8;}

	// end inline asm
	mul.lo.s32 	%r178, %r176, %r5;
	mul.wide.s32 	%rd45, %r178, 4;
	add.s64 	%rd46, %rd4, %rd45;
	ld.global.nc.u32 	%r179, [%rd46];
	shr.u32 	%r180, %r179, %r8;
	and.b32  	%r181, %r180, 15;
	shr.u32 	%r182, %r175, 3;
	mad.lo.s32 	%r183, %r182, %r41, %r4;
	mul.wide.u32 	%rd47, %r183, 4;
	add.s64 	%rd48, %rd1, %rd47;
	ld.global.nc.u32 	%r184, [%rd48];
	add.s32 	%r185, %r154, 8;
	and.b32  	%r186, %r185, 24;
	shr.u32 	%r187, %r184, %r186;
	and.b32  	%r188, %r187, 15;
	sub.s32 	%r189, %r188, %r181;
	cvt.rn.f32.s32 	%f69, %r189;
	mul.f32 	%f70, %f59, %f69;
	ld.shared.f32 	%f71, [%r159+8];
	fma.rn.f32 	%f72, %f71, %f70, %f68;
	add.s32 	%r190, %r144, 3;
	div.u32 	%r191, %r190, %r43;
	mad.lo.s32 	%r192, %r191, %r41, %r4;
	mul.wide.s32 	%rd49, %r192, 2;
	add.s64 	%rd50, %rd2, %rd49;
	ld.global.nc.u16 	%rs9, [%rd50];
	// begin inline asm
	{ cvt.f32.bf16 %f60, %rs9;}

	// end inline asm
	mul.lo.s32 	%r193, %r191, %r5;
	mul.wide.s32 	%rd51, %r193, 4;
	add.s64 	%rd52, %rd4, %rd51;
	ld.global.nc.u32 	%r194, [%rd52];
	shr.u32 	%r195, %r194, %r8;
	and.b32  	%r196, %r195, 15;
	shr.u32 	%r197, %r190, 3;
	mad.lo.s32 	%r198, %r197, %r41, %r4;
	mul.wide.u32 	%rd53, %r198, 4;
	add.s64 	%rd54, %rd1, %rd53;
	ld.global.nc.u32 	%r199, [%rd54];
	add.s32 	%r200, %r154, 12;
	and.b32  	%r201, %r200, 28;
	shr.u32 	%r202, %r199, %r201;
	and.b32  	%r203, %r202, 15;
	sub.s32 	%r204, %r203, %r196;
	cvt.rn.f32.s32 	%f73, %r204;
	mul.f32 	%f74, %f60, %f73;
	ld.shared.f32 	%f75, [%r159+12];
	fma.rn.f32 	%f103, %f75, %f74, %f72;
	add.s32 	%r257, %r257, 4;
	and.b32  	%r259, %r12, 60;
	setp.ne.s32 	%p23, %r257, %r259;
	@%p23 bra 	$L__BB4_12;
$L__BB4_13:
	setp.eq.s32 	%p24, %r13, 0;
	@%p24 bra 	$L__BB4_26;
	setp.eq.s32 	%p25, %r13, 1;
	@%p25 bra 	$L__BB4_16;
	add.s32 	%r205, %r259, %r255;
	div.u32 	%r206, %r205, %r43;
	mad.lo.s32 	%r207, %r206, %r41, %r4;
	mul.wide.s32 	%rd55, %r207, 2;
	add.s64 	%rd56, %rd2, %rd55;
	ld.global.nc.u16 	%rs10, [%rd56];
	// begin inline asm
	{ cvt.f32.bf16 %f77, %rs10;}

	// end inline asm
	mul.lo.s32 	%r208, %r206, %r5;
	mul.wide.s32 	%rd57, %r208, 4;
	add.s64 	%rd58, %rd4, %rd57;
	ld.global.nc.u32 	%r209, [%rd58];
	shr.u32 	%r210, %r209, %r8;
	and.b32  	%r211, %r210, 15;
	shr.u32 	%r212, %r205, 3;
	mad.lo.s32 	%r213, %r212, %r41, %r4;
	mul.wide.u32 	%rd59, %r213, 4;
	add.s64 	%rd60, %rd1, %rd59;
	ld.global.nc.u32 	%r214, [%rd60];
	shl.b32 	%r215, %r259, 2;
	and.b32  	%r216, %r215, 28;
	shr.u32 	%r217, %r214, %r216;
	and.b32  	%r218, %r217, 15;
	sub.s32 	%r219, %r218, %r211;
	cvt.rn.f32.s32 	%f79, %r219;
	mul.f32 	%f80, %f77, %f79;
	add.s32 	%r220, %r6, %r215;
	ld.shared.f32 	%f81, [%r220];
	fma.rn.f32 	%f82, %f81, %f80, %f103;
	add.s32 	%r221, %r205, 1;
	div.u32 	%r222, %r221, %r43;
	mad.lo.s32 	%r223, %r222, %r41, %r4;
	mul.wide.s32 	%rd61, %r223, 2;
	add.s64 	%rd62, %rd2, %rd61;
	ld.global.nc.u16 	%rs11, [%rd62];
	// begin inline asm
	{ cvt.f32.bf16 %f78, %rs11;}

	// end inline asm
	mul.lo.s32 	%r224, %r222, %r5;
	mul.wide.s32 	%rd63, %r224, 4;
	add.s64 	%rd64, %rd4, %rd63;
	ld.global.nc.u32 	%r225, [%rd64];
	shr.u32 	%r226, %r225, %r8;
	and.b32  	%r227, %r226, 15;
	shr.u32 	%r228, %r221, 3;
	mad.lo.s32 	%r229, %r228, %r41, %r4;
	mul.wide.u32 	%rd65, %r229, 4;
	add.s64 	%rd66, %rd1, %rd65;
	ld.global.nc.u32 	%r230, [%rd66];
	add.s32 	%r231, %r215, 4;
	and.b32  	%r232, %r231, 28;
	shr.u32 	%r233, %r230, %r232;
	and.b32  	%r234, %r233, 15;
	sub.s32 	%r235, %r234, %r227;
	cvt.rn.f32.s32 	%f83, %r235;
	mul.f32 	%f84, %f78, %f83;
	ld.shared.f32 	%f85, [%r220+4];
	fma.rn.f32 	%f103, %f85, %f84, %f82;
	add.s32 	%r259, %r259, 2;
$L__BB4_16:
	and.b32  	%r236, %r12, 1;
	setp.eq.b32 	%p26, %r236, 1;
	not.pred 	%p27, %p26;
	@%p27 bra 	$L__BB4_26;
	add.s32 	%r237, %r259, %r255;
	div.u32 	%r238, %r237, %r43;
	mul.lo.s32 	%r239, %r238, %r41;
	mul.wide.s32 	%rd67, %r239, 2;
	add.s64 	%rd68, %rd3, %rd67;
	ld.global.nc.u16 	%rs12, [%rd68];
	// begin inline asm
	{ cvt.f32.bf16 %f86, %rs12;}

	// end inline asm
	mul.lo.s32 	%r240, %r238, %r5;
	mul.wide.s32 	%rd69, %r240, 4;
	add.s64 	%rd70, %rd4, %rd69;
	ld.global.nc.u32 	%r241, [%rd70];
	shr.u32 	%r242, %r241, %r8;
	and.b32  	%r243, %r242, 15;
	shr.u32 	%r244, %r237, 3;
	mad.lo.s32 	%r245, %r244, %r41, %r4;
	mul.wide.u32 	%rd71, %r245, 4;
	add.s64 	%rd72, %rd1, %rd71;
	ld.global.nc.u32 	%r246, [%rd72];
	shl.b32 	%r247, %r259, 2;
	and.b32  	%r248, %r247, 28;
	shr.u32 	%r249, %r246, %r248;
	and.b32  	%r250, %r249, 15;
	sub.s32 	%r251, %r250, %r243;
	cvt.rn.f32.s32 	%f87, %r251;
	mul.f32 	%f88, %f86, %f87;
	add.s32 	%r252, %r6, %r247;
	ld.shared.f32 	%f89, [%r252];
	fma.rn.f32 	%f103, %f89, %f88, %f103;
	bra.uni 	$L__BB4_26;
$L__BB4_18:
	setp.lt.s32 	%p16, %r254, 4;
	mov.b32 	%r265, 0;
	@%p16 bra 	$L__BB4_21;
	ld.global.nc.u16 	%rs3, [%rd3];
	ld.global.nc.u32 	%r69, [%rd4];
	// begin inline asm
	{ cvt.f32.bf16 %f27, %rs3;}

	// end inline asm
	shr.u32 	%r70, %r69, %r8;
	and.b32  	%r23, %r70, 15;
	and.b32  	%r71, %r12, 60;
	neg.s32 	%r263, %r71;
	add.s32 	%r260, %r255, 3;
	mov.b32 	%r261, 8;
	mov.u32 	%r262, %r9;
$L__BB4_20:
	.pragma "nounroll";
	and.b32  	%r265, %r12, 60;
	add.s32 	%r72, %r260, -2;
	add.s32 	%r73, %r260, -3;
	shr.u32 	%r74, %r73, 3;
	mad.lo.s32 	%r75, %r74, %r41, %r4;
	mul.wide.u32 	%rd17, %r75, 4;
	add.s64 	%rd18, %rd1, %rd17;
	ld.global.nc.u32 	%r76, [%rd18];
	add.s32 	%r77, %r261, -8;
	and.b32  	%r78, %r77, 16;
	shr.u32 	%r79, %r76, %r78;
	and.b32  	%r80, %r79, 15;
	sub.s32 	%r81, %r80, %r23;
	cvt.rn.f32.s32 	%f28, %r81;
	mul.f32 	%f29, %f27, %f28;
	ld.shared.f32 	%f30, [%r262+-8];
	fma.rn.f32 	%f31, %f30, %f29, %f103;
	shr.u32 	%r82, %r72, 3;
	mad.lo.s32 	%r83, %r82, %r41, %r4;
	mul.wide.u32 	%rd19, %r83, 4;
	add.s64 	%rd20, %rd1, %rd19;
	ld.global.nc.u32 	%r84, [%rd20];
	add.s32 	%r85, %r261, -4;
	and.b32  	%r86, %r85, 20;
	shr.u32 	%r87, %r84, %r86;
	and.b32  	%r88, %r87, 15;
	sub.s32 	%r89, %r88, %r23;
	cvt.rn.f32.s32 	%f32, %r89;
	mul.f32 	%f33, %f27, %f32;
	ld.shared.f32 	%f34, [%r262+-4];
	fma.rn.f32 	%f35, %f34, %f33, %f31;
	add.s32 	%r90, %r260, -1;
	shr.u32 	%r91, %r90, 3;
	mad.lo.s32 	%r92, %r91, %r41, %r4;
	mul.wide.u32 	%rd21, %r92, 4;
	add.s64 	%rd22, %rd1, %rd21;
	ld.global.nc.u32 	%r93, [%rd22];
	add.s32 	%r94, %r261, 4;
	and.b32  	%r95, %r261, 24;
	shr.u32 	%r96, %r93, %r95;
	and.b32  	%r97, %r96, 15;
	sub.s32 	%r98, %r97, %r23;
	cvt.rn.f32.s32 	%f36, %r98;
	mul.f32 	%f37, %f27, %f36;
	ld.shared.f32 	%f38, [%r262];
	fma.rn.f32 	%f39, %f38, %f37, %f35;
	shr.u32 	%r99, %r260, 3;
	mad.lo.s32 	%r100, %r99, %r41, %r4;
	mul.wide.u32 	%rd23, %r100, 4;
	add.s64 	%rd24, %rd1, %rd23;
	ld.global.nc.u32 	%r101, [%rd24];
	and.b32  	%r102, %r94, 28;
	shr.u32 	%r103, %r101, %r102;
	and.b32  	%r104, %r103, 15;
	sub.s32 	%r105, %r104, %r23;
	cvt.rn.f32.s32 	%f40, %r105;
	mul.f32 	%f41, %f27, %f40;
	ld.shared.f32 	%f42, [%r262+4];
	fma.rn.f32 	%f103, %f42, %f41, %f39;
	add.s32 	%r263, %r263, 4;
	add.s32 	%r262, %r262, 16;
	add.s32 	%r261, %r261, 16;
	add.s32 	%r260, %r260, 4;
	setp.ne.s32 	%p17, %r263, 0;
	@%p17 bra 	$L__BB4_20;
$L__BB4_21:
	setp.eq.s32 	%p18, %r13, 0;
	@%p18 bra 	$L__BB4_26;
	setp.eq.s32 	%p19, %r13, 1;
	@%p19 bra 	$L__BB4_24;
	add.s32 	%r106, %r265, %r255;
	ld.global.nc.u16 	%rs4, [%rd3];
	// begin inline asm
	{ cvt.f32.bf16 %f44, %rs4;}

	// end inline asm
	ld.global.nc.u32 	%r107, [%rd4];
	shr.u32 	%r108, %r107, %r8;
	and.b32  	%r109, %r108, 15;
	shr.u32 	%r110, %r106, 3;
	mad.lo.s32 	%r111, %r110, %r41, %r4;
	mul.wide.u32 	%rd25, %r111, 4;
	add.s64 	%rd26, %rd1, %rd25;
	ld.global.nc.u32 	%r112, [%rd26];
	shl.b32 	%r113, %r265, 2;
	and.b32  	%r114, %r113, 28;
	shr.u32 	%r115, %r112, %r114;
	and.b32  	%r116, %r115, 15;
	sub.s32 	%r117, %r116, %r109;
	cvt.rn.f32.s32 	%f45, %r117;
	mul.f32 	%f46, %f44, %f45;
	add.s32 	%r118, %r6, %r113;
	ld.shared.f32 	%f47, [%r118];
	fma.rn.f32 	%f48, %f47, %f46, %f103;
	add.s32 	%r119, %r106, 1;
	shr.u32 	%r120, %r119, 3;
	mad.lo.s32 	%r121, %r120, %r41, %r4;
	mul.wide.u32 	%rd27, %r121, 4;
	add.s64 	%rd28, %rd1, %rd27;
	ld.global.nc.u32 	%r122, [%rd28];
	add.s32 	%r123, %r113, 4;
	and.b32  	%r124, %r123, 28;
	shr.u32 	%r125, %r122, %r124;
	and.b32  	%r126, %r125, 15;
	sub.s32 	%r127, %r126, %r109;
	cvt.rn.f32.s32 	%f49, %r127;
	mul.f32 	%f50, %f44, %f49;
	ld.shared.f32 	%f51, [%r118+4];
	fma.rn.f32 	%f103, %f51, %f50, %f48;
	add.s32 	%r265, %r265, 2;
$L__BB4_24:
	and.b32  	%r128, %r12, 1;
	setp.eq.b32 	%p20, %r128, 1;
	not.pred 	%p21, %p20;
	@%p21 bra 	$L__BB4_26;
	add.s32 	%r129, %r265, %r255;
	ld.global.nc.u16 	%rs5, [%rd3];
	// begin inline asm
	{ cvt.f32.bf16 %f52, %rs5;}

	// end inline asm
	ld.global.nc.u32 	%r130, [%rd4];
	shr.u32 	%r131, %r130, %r8;
	and.b32  	%r132, %r131, 15;
	shr.u32 	%r133, %r129, 3;
	mad.lo.s32 	%r134, %r133, %r41, %r4;
	mul.wide.u32 	%rd29, %r134, 4;
	add.s64 	%rd30, %rd1, %rd29;
	ld.global.nc.u32 	%r135, [%rd30];
	shl.b32 	%r136, %r265, 2;
	and.b32  	%r137, %r136, 28;
	shr.u32 	%r138, %r135, %r137;
	and.b32  	%r139, %r138, 15;
	sub.s32 	%r140, %r139, %r132;
	cvt.rn.f32.s32 	%f53, %r140;
	mul.f32 	%f54, %f52, %f53;
	add.s32 	%r141, %r6, %r136;
	ld.shared.f32 	%f55, [%r141];
	fma.rn.f32 	%f103, %f55, %f54, %f103;
$L__BB4_26:
	bar.sync 	0;
	add.s32 	%r255, %r255, 32;
	setp.lt.s32 	%p28, %r255, %r42;
	add.s32 	%r254, %r254, -32;
	@%p28 bra 	$L__BB4_2;
$L__BB4_27:
	setp.ge.s32 	%p29, %r4, %r41;
	setp.ge.s32 	%p30, %r3, %r40;
	or.pred  	%p31, %p30, %p29;
	@%p31 bra 	$L__BB4_31;
	ld.param.s8 	%rs15, [gptq_gemm_int4_bf16_tiled_param_11];
	setp.eq.s16 	%p32, %rs15, 0;
	setp.eq.s64 	%p33, %rd9, 0;
	or.pred  	%p34, %p33, %p32;
	@%p34 bra 	$L__BB4_30;
	cvta.to.global.u64 	%rd73, %rd9;
	mul.wide.u32 	%rd74, %r4, 2;
	add.s64 	%rd75, %rd73, %rd74;
	ld.global.nc.u16 	%rs13, [%rd75];
	// begin inline asm
	{ cvt.f32.bf16 %f90, %rs13;}

	// end inline asm
	add.f32 	%f103, %f103, %f90;
$L__BB4_30:
	ld.param.u64 	%rd79, [gptq_gemm_int4_bf16_tiled_param_0];
	// begin inline asm
	{  cvt.rn.bf16.f32 %rs14, %f103;}

	// end inline asm
	mad.lo.s32 	%r253, %r41, %r3, %r4;
	cvta.to.global.u64 	%rd76, %rd79;
	mul.wide.u32 	%rd77, %r253, 2;
	add.s64 	%rd78, %rd76, %rd77;
	st.global.u16 	[%rd78], %rs14;
$L__BB4_31:
	ret;

}


// ===== COMPILED SASS (sm_100) =====

	.target	sm_100

	.elftype	@"ET_EXEC"


//--------------------- .note.nv.tkinfo           --------------------------
	.section	.note.nv.tkinfo,"",@"SHT_NOTE"
	.sectionflags	@"SHF_NOTE_NV_TKINFO"
	.tkinfo
        /*0018*/ 	.word	0x00000002
        /*0030*/ 	.string	""
        /*0030*/ 	.string	"ptxas"
        /*0030*/ 	.string	"Cuda compilation tools, release 13.0, V13.0.88"
        /*0030*/ 	.string	"Build cuda_13.0.r13.0/compiler.36424714_0"
        /*0030*/ 	.string	"-arch sm_100 -m 64 "



//--------------------- .note.nv.cuinfo           --------------------------
	.section	.note.nv.cuinfo,"",@"SHT_NOTE"
	.sectionflags	@"SHF_NOTE_NV_CUINFO"
        /*0018*/ 	.short	0x0002
        /*001a*/ 	.short	0x0064
        /*001c*/ 	.short	0x0082
	.zero		2


//--------------------- .nv.info                  --------------------------
	.section	.nv.info,"",@"SHT_CUDA_INFO"
	.align	4


	//----- nvinfo : EIATTR_REGCOUNT
	.align		4
        /*0000*/ 	.byte	0x04, 0x2f
        /*0002*/ 	.short	(.L_1 - .L_0)
	.align		4
.L_0:
        /*0004*/ 	.word	index@(gptq_dequant_int4_bf16)
        /*0008*/ 	.word	0x00000014


	//----- nvinfo : EIATTR_FRAME_SIZE
	.align		4
.L_1:
        /*000c*/ 	.byte	0x04, 0x11
        /*000e*/ 	.short	(.L_3 - .L_2)
	.align		4
.L_2:
        /*0010*/ 	.word	index@(gptq_dequant_int4_bf16)
        /*0014*/ 	.word	0x00000000


	//----- nvinfo : EIATTR_REGCOUNT
	.align		4
.L_3:
        /*0018*/ 	.byte	0x04, 0x2f
        /*001a*/ 	.short	(.L_5 - .L_4)
	.align		4
.L_4:
        /*001c*/ 	.word	index@(gptq_dequant_int4_fp16)
        /*0020*/ 	.word	0x00000014


	//----- nvinfo : EIATTR_FRAME_SIZE
	.align		4
.L_5:
        /*0024*/ 	.byte	0x04, 0x11
        /*0026*/ 	.short	(.L_7 - .L_6)
	.align		4
.L_6:
        /*0028*/ 	.word	index@(gptq_dequant_int4_fp16)
        /*002c*/ 	.word	0x00000000


	//----- nvinfo : EIATTR_REGCOUNT
	.align		4
.L_7:
        /*0030*/ 	.byte	0x04, 0x2f
        /*0032*/ 	.short	(.L_9 - .L_8)
	.align		4
.L_8:
        /*0034*/ 	.word	index@(gptq_dequant_int8_bf16)
        /*0038*/ 	.word	0x00000014


	//----- nvinfo : EIATTR_FRAME_SIZE
	.align		4
.L_9:
        /*003c*/ 	.byte	0x04, 0x11
        /*003e*/ 	.short	(.L_11 - .L_10)
	.align		4
.L_10:
        /*0040*/ 	.word	index@(gptq_dequant_int8_bf16)
        /*0044*/ 	.word	0x00000000


	//----- nvinfo : EIATTR_REGCOUNT
	.align		4
.L_11:
        /*0048*/ 	.byte	0x04, 0x2f
        /*004a*/ 	.short	(.L_13 - .L_12)
	.align		4
.L_12:
        /*004c*/ 	.word	index@(gptq_gemm_int4_bf16_naive)
        /*0050*/ 	.word	0x00000020


	//----- nvinfo : EIATTR_FRAME_SIZE
	.align		4
.L_13:
        /*0054*/ 	.byte	0x04, 0x11
        /*0056*/ 	.short	(.L_15 - .L_14)
	.align		4
.L_14:
        /*0058*/ 	.word	index@(gptq_gemm_int4_bf16_naive)
        /*005c*/ 	.word	0x00000000


	//----- nvinfo : EIATTR_REGCOUNT
	.align		4
.L_15:
        /*0060*/ 	.byte	0x04, 0x2f
        /*0062*/ 	.short	(.L_17 - .L_16)
	.align		4
.L_16:
        /*0064*/ 	.word	index@(gptq_gemm_int4_bf16_tiled)
        /*0068*/ 	.word	0x00000020


	//----- nvinfo : EIATTR_FRAME_SIZE
	.align		4
.L_17:
        /*006c*/ 	.byte	0x04, 0x11
        /*006e*/ 	.short	(.L_19 - .L_18)
	.align		4
.L_18:
        /*0070*/ 	.word	index@(gptq_gemm_int4_bf16_tiled)
        /*0074*/ 	.word	0x00000000


	//----- nvinfo : EIATTR_MIN_STACK_SIZE
	.align		4
.L_19:
        /*0078*/ 	.byte	0x04, 0x12
        /*007a*/ 	.short	(.L_21 - .L_20)
	.align		4
.L_20:
        /*007c*/ 	.word	index@(gptq_gemm_int4_bf16_tiled)
        /*0080*/ 	.word	0x00000000


	//----- nvinfo : EIATTR_MIN_STACK_SIZE
	.align		4
.L_21:
        /*0084*/ 	.byte	0x04, 0x12
        /*0086*/ 	.short	(.L_23 - .L_22)
	.align		4
.L_22:
        /*0088*/ 	.word	index@(gptq_gemm_int4_bf16_naive)
        /*008c*/ 	.word	0x00000000


	//----- nvinfo : EIATTR_MIN_STACK_SIZE
	.align		4
.L_23:
        /*0090*/ 	.byte	0x04, 0x12
        /*0092*/ 	.short	(.L_25 - .L_24)
	.align		4
.L_24:
        /*0094*/ 	.word	index@(gptq_dequant_int8_bf16)
        /*0098*/ 	.word	0x00000000


	//----- nvinfo : EIATTR_MIN_STACK_SIZE
	.align		4
.L_25:
        /*009c*/ 	.byte	0x04, 0x12
        /*009e*/ 	.short	(.L_27 - .L_26)
	.align		4
.L_26:
        /*00a0*/ 	.word	index@(gptq_dequant_int4_fp16)
        /*00a4*/ 	.word	0x00000000


	//----- nvinfo : EIATTR_MIN_STACK_SIZE
	.align		4
.L_27:
        /*00a8*/ 	.byte	0x04, 0x12
        /*00aa*/ 	.short	(.L_29 - .L_28)
	.align		4
.L_28:
        /*00ac*/ 	.word	index@(gptq_dequant_int4_bf16)
        /*00b0*/ 	.word	0x00000000
.L_29:


//--------------------- .nv.compat                --------------------------
	.section	.nv.compat,"",@"SHT_CUDA_COMPAT_INFO"
	.align	4
        /*0000*/ 	.byte	0x02, 0x09, 0x00, 0x00, 0x02, 0x02, 0x01, 0x00, 0x02, 0x05, 0x05, 0x00, 0x03, 0x07, 0x01, 0x01
        /*0010*/ 	.byte	0x02, 0x03, 0x00, 0x00, 0x02, 0x06, 0x01, 0x00, 0x04, 0x0b, 0x08, 0x00, 0x09, 0x00, 0x00, 0x00
        /*0020*/ 	.byte	0x00, 0x00, 0x00, 0x00


//--------------------- .nv.info.gptq_gemm_int4_bf16_tiled --------------------------
	.section	.nv.info.gptq_gemm_int4_bf16_tiled,"",@"SHT_CUDA_INFO"
	.sectionflags	@""
	.align	4


	//----- nvinfo : EIATTR_CUDA_API_VERSION
	.align		4
        /*0000*/ 	.byte	0x04, 0x37
        /*0002*/ 	.short	(.L_31 - .L_30)
.L_30:
        /*0004*/ 	.word	0x00000082


	//----- nvinfo : EIATTR_KPARAM_INFO
	.align		4
.L_31:
        /*0008*/ 	.byte	0x04, 0x17
        /*000a*/ 	.short	(.L_33 - .L_32)
.L_32:
        /*000c*/ 	.word	0x00000000
        /*0010*/ 	.short	0x000b
        /*0012*/ 	.short	0x0044
        /*0014*/ 	.byte	0x00, 0xf0, 0x05, 0x00


	//----- nvinfo : EIATTR_KPARAM_INFO
	.align		4
.L_33:
        /*0018*/ 	.byte	0x04, 0x17
        /*001a*/ 	.short	(.L_35 - .L_34)
.L_34:
        /*001c*/ 	.word	0x00000000
        /*0020*/ 	.short	0x000a
        /*0022*/ 	.short	0x0040
        /*0024*/ 	.byte	0x00, 0xf0, 0x11, 0x00


	//----- nvinfo : EIATTR_KPARAM_INFO
	.align		4
.L_35:
        /*0028*/ 	.byte	0x04, 0x17
        /*002a*/ 	.short	(.L_37 - .L_36)
.L_36:
        /*002c*/ 	.word	0x00000000
        /*0030*/ 	.short	0x0009
        /*0032*/ 	.short	0x003c
        /*0034*/ 	.byte	0x00, 0xf0, 0x11, 0x00


	//----- nvinfo : EIATTR_KPARAM_INFO
	.align		4
.L_37:
        /*0038*/ 	.byte	0x04, 0x17
        /*003a*/ 	.short	(.L_39 - .L_38)
.L_38:
        /*003c*/ 	.word	0x00000000
        /*0040*/ 	.short	0x0008
        /*0042*/ 	.short	0x0038
        /*0044*/ 	.byte	0x00, 0xf0, 0x11, 0x00


	//----- nvinfo : EIATTR_KPARAM_INFO
	.align		4
.L_39:
        /*0048*/ 	.byte	0x04, 0x17
        /*004a*/ 	.short	(.L_41 - .L_40)
.L_40:
        /*004c*/ 	.word	0x00000000
        /*0050*/ 	.short	0x0007
        /*0052*/ 	.short	0x0034
        /*0054*/ 	.byte	0x00, 0xf0, 0x11, 0x00


	//----- nvinfo : EIATTR_KPARAM_INFO
	.align		4
.L_41:
        /*0058*/ 	.byte	0x04, 0x17
        /*005a*/ 	.short	(.L_43 - .L_42)
.L_42:
        /*005c*/ 	.word	0x00000000
        /*0060*/ 	.short	0x0006
        /*0062*/ 	.short	0x0030
        /*0064*/ 	.byte	0x00, 0xf0, 0x11, 0x00


	//----- nvinfo : EIATTR_KPARAM_INFO
	.align		4
.L_43:
        /*0068*/ 	.byte	0x04, 0x17
        /*006a*/ 	.short	(.L_45 - .L_44)
.L_44:
        /*006c*/ 	.word	0x00000000
        /*0070*/ 	.short	0x0005
        /*0072*/ 	.short	0x0028
        /*0074*/ 	.byte	0x00, 0xf5, 0x21, 0x00


	//----- nvinfo : EIATTR_KPARAM_INFO
	.align		4
.L_45:
        /*0078*/ 	.byte	0x04, 0x17
        /*007a*/ 	.short	(.L_47 - .L_46)
.L_46:
        /*007c*/ 	.word	0x00000000
        /*0080*/ 	.short	0x0004
        /*0082*/ 	.short	0x0020
        /*0084*/ 	.byte	0x00, 0xf5, 0x21, 0x00


	//----- nvinfo : EIATTR_KPARAM_INFO
	.align		4
.L_47:
        /*0088*/ 	.byte	0x04, 0x17
        /*008a*/ 	.short	(.L_49 - .L_48)
.L_48:
        /*008c*/ 	.word	0x00000000
        /*0090*/ 	.short	0x0003
        /*0092*/ 	.short	0x0018
        /*0094*/ 	.byte	0x00, 0xf5, 0x21, 0x00


	//----- nvinfo : EIATTR_KPARAM_INFO
	.align		4
.L_49:
        /*0098*/ 	.byte	0x04, 0x17
        /*009a*/ 	.short	(.L_51 - .L_50)
.L_50:
        /*009c*/ 	.word	0x00000000
        /*00a0*/ 	.short	0x0002
        /*00a2*/ 	.short	0x0010
        /*00a4*/ 	.byte	0x00, 0xf5, 0x21, 0x00


	//----- nvinfo : EIATTR_KPARAM_INFO
	.align		4
.L_51:
        /*00a8*/ 	.byte	0x04, 0x17
        /*00aa*/ 	.short	(.L_53 - .L_52)
.L_52:
        /*00ac*/ 	.word	0x00000000
        /*00b0*/ 	.short	0x0001
        /*00b2*/ 	.short	0x0008
        /*00b4*/ 	.byte	0x00, 0xf5, 0x21, 0x00


	//----- nvinfo : EIATTR_KPARAM_INFO
	.align		4
.L_53:
        /*00b8*/ 	.byte	0x04, 0x17
        /*00ba*/ 	.short	(.L_55 - .L_54)
.L_54:
        /*00bc*/ 	.word	0x00000000
        /*00c0*/ 	.short	0x0000
        /*00c2*/ 	.short	0x0000
        /*00c4*/ 	.byte	0x00, 0xf5, 0x21, 0x00


	//----- nvinfo : EIATTR_SPARSE_MMA_MASK
	.align		4
.L_55:
        /*00c8*/ 	.byte	0x03, 0x50
        /*00ca*/ 	.short	0x0000


	//----- nvinfo : EIATTR_MAXREG_COUNT
	.align		4
        /*00cc*/ 	.byte	0x03, 0x1b
        /*00ce*/ 	.short	0x00ff


	//----- nvinfo : EIATTR_NUM_BARRIERS
	.align		4
        /*00d0*/ 	.byte	0x02, 0x4c
        /*00d2*/ 	.byte	0x01
	.zero		1


	//----- nvinfo : EIATTR_MERCURY_ISA_VERSION
	.align		4
        /*00d4*/ 	.byte	0x03, 0x5f
        /*00d6*/ 	.short	0x0101


	//----- nvinfo : EIATTR_VRC_CTA_INIT_COUNT
	.align		4
        /*00d8*/ 	.byte	0x02, 0x4a
	.zero		1
	.zero		1


	//----- nvinfo : EIATTR_EXIT_INSTR_OFFSETS
	.align		4
        /*00dc*/ 	.byte	0x04, 0x1c
        /*00de*/ 	.short	(.L_57 - .L_56)


	//   ....[0]....
.L_56:
        /*00e0*/ 	.word	0x000020c0


	//   ....[1]....
        /*00e4*/ 	.word	0x000021e0


	//----- nvinfo : EIATTR_CRS_STACK_SIZE
	.align		4
.L_57:
        /*00e8*/ 	.byte	0x04, 0x1e
        /*00ea*/ 	.short	(.L_59 - .L_58)
.L_58:
        /*00ec*/ 	.word	0x00000000


	//----- nvinfo : EIATTR_CBANK_PARAM_SIZE
	.align		4
.L_59:
        /*00f0*/ 	.byte	0x03, 0x19
        /*00f2*/ 	.short	0x0045


	//----- nvinfo : EIATTR_PARAM_CBANK
	.align		4
        /*00f4*/ 	.byte	0x04, 0x0a
        /*00f6*/ 	.short	(.L_61 - .L_60)
	.align		4
.L_60:
        /*00f8*/ 	.word	index@(.nv.constant0.gptq_gemm_int4_bf16_tiled)
        /*00fc*/ 	.short	0x0380
        /*00fe*/ 	.short	0x0045


	//----- nvinfo : EIATTR_SW_WAR
	.align		4
.L_61:
        /*0100*/ 	.byte	0x04, 0x36
        /*0102*/ 	.short	(.L_63 - .L_62)
.L_62:
        /*0104*/ 	.word	0x00000008
.L_63:


//--------------------- .nv.info.gptq_gemm_int4_bf16_naive --------------------------
	.section	.nv.info.gptq_gemm_int4_bf16_naive,"",@"SHT_CUDA_INFO"
	.sectionflags	@""
	.align	4


	//----- nvinfo : EIATTR_CUDA_API_VERSION
	.align		4
        /*0000*/ 	.byte	0x04, 0x37
        /*0002*/ 	.short	(.L_65 - .L_64)
.L_64:
        /*0004*/ 	.word	0x00000082


	//----- nvinfo : EIATTR_KPARAM_INFO
	.align		4
.L_65:
        /*0008*/ 	.byte	0x04, 0x17
        /*000a*/ 	.short	(.L_67 - .L_66)
.L_66:
        /*000c*/ 	.word	0x00000000
        /*0010*/ 	.short	0x000b
        /*0012*/ 	.short	0x0044
        /*0014*/ 	.byte	0x00, 0xf0, 0x05, 0x00


	//----- nvinfo : EIATTR_KPARAM_INFO
	.align		4
.L_67:
        /*0018*/ 	.byte	0x04, 0x17
        /*001a*/ 	.short	(.L_69 - .L_68)
.L_68:
        /*001c*/ 	.word	0x00000000
        /*0020*/ 	.short	0x000a
        /*0022*/ 	.short	0x0040
        /*0024*/ 	.byte	0x00, 0xf0, 0x11, 0x00


	//----- nvinfo : EIATTR_KPARAM_INFO
	.align		4
.L_69:
        /*0028*/ 	.byte	0x04, 0x17
        /*002a*/ 	.short	(.L_71 - .L_70)
.L_70:
        /*002c*/ 	.word	0x00000000
        /*0030*/ 	.short	0x0009
        /*0032*/ 	.short	0x003c
        /*0034*/ 	.byte	0x00, 0xf0, 0x11, 0x00


	//----- nvinfo : EIATTR_KPARAM_INFO
	.align		4
.L_71:
        /*0038*/ 	.byte	0x04, 0x17
        /*003a*/ 	.short	(.L_73 - .L_72)
.L_72:
        /*003c*/ 	.word	0x00000000
        /*0040*/ 	.short	0x0008
        /*0042*/ 	.short	0x0038
        /*0044*/ 	.byte	0x00, 0xf0, 0x11, 0x00


	//----- nvinfo : EIATTR_KPARAM_INFO
	.align		4
.L_73:
        /*0048*/ 	.byte	0x04, 0x17
        /*004a*/ 	.short	(.L_75 - .L_74)
.L_74:
        /*004c*/ 	.word	0x00000000
        /*0050*/ 	.short	0x0007
        /*0052*/ 	.short	0x0034
        /*0054*/ 	.byte	0x00, 0xf0, 0x11, 0x00


	//----- nvinfo : EIATTR_KPARAM_INFO
	.align		4
.L_75:
        /*0058*/ 	.byte	0x04, 0x17
        /*005a*/ 	.short	(.L_77 - .L_76)
.L_76:
        /*005c*/ 	.word	0x00000000
        /*0060*/ 	.short	0x0006
        /*0062*/ 	.short	0x0030
        /*0064*/ 	.byte	0x00, 0xf0, 0x11, 0x00


	//----- nvinfo : EIATTR_KPARAM_INFO
	.align		4
.L_77:
        /*0068*/ 	.byte	0x04, 0x17
        /*006a*/ 	.short	(.L_79 - .L_78)
.L_78:
        /*006c*/ 	.word	0x00000000
        /*0070*/ 	.short	0x0005
        /*0072*/ 	.short	0x0028
        /*0074*/ 	.byte	0x00, 0xf5, 0x21, 0x00


	//----- nvinfo : EIATTR_KPARAM_INFO
	.align		4
.L_79:
        /*0078*/ 	.byte	0x04, 0x17
        /*007a*/ 	.short	(.L_81 - .L_80)
.L_80:
        /*007c*/ 	.word	0x00000000
        /*0080*/ 	.short	0x0004
        /*0082*/ 	.short	0x0020
        /*0084*/ 	.byte	0x00, 0xf5, 0x21, 0x00


	//----- nvinfo : EIATTR_KPARAM_INFO
	.align		4
.L_81:
        /*0088*/ 	.byte	0x04, 0x17
        /*008a*/ 	.short	(.L_83 - .L_82)
.L_82:
        /*008c*/ 	.word	0x00000000
        /*0090*/ 	.short	0x0003
        /*0092*/ 	.short	0x0018
        /*0094*/ 	.byte	0x00, 0xf5, 0x21, 0x00


	//----- nvinfo : EIATTR_KPARAM_INFO
	.align		4
.L_83:
        /*0098*/ 	.byte	0x04, 0x17
        /*009a*/ 	.short	(.L_85 - .L_84)
.L_84:
        /*009c*/ 	.word	0x00000000
        /*00a0*/ 	.short	0x0002
        /*00a2*/ 	.short	0x0010
        /*00a4*/ 	.byte	0x00, 0xf5, 0x21, 0x00


	//----- nvinfo : EIATTR_KPARAM_INFO
	.align		4
.L_85:
        /*00a8*/ 	.byte	0x04, 0x17
        /*00aa*/ 	.short	(.L_87 - .L_86)
.L_86:
        /*00ac*/ 	.word	0x00000000
        /*00b0*/ 	.short	0x0001
        /*00b2*/ 	.short	0x0008
        /*00b4*/ 	.byte	0x00, 0xf5, 0x21, 0x00


	//----- nvinfo : EIATTR_KPARAM_INFO
	.align		4
.L_87:
        /*00b8*/ 	.byte	0x04, 0x17
        /*00ba*/ 	.short	(.L_89 - .L_88)
.L_88:
        /*00bc*/ 	.word	0x00000000
        /*00c0*/ 	.short	0x0000
        /*00c2*/ 	.short	0x0000
        /*00c4*/ 	.byte	0x00, 0xf5, 0x21, 0x00


	//----- nvinfo : EIATTR_SPARSE_MMA_MASK
	.align		4
.L_89:
        /*00c8*/ 	.byte	0x03, 0x50
        /*00ca*/ 	.short	0x0000


	//----- nvinfo : EIATTR_MAXREG_COUNT
	.align		4
        /*00cc*/ 	.byte	0x03, 0x1b
        /*00ce*/ 	.short	0x00ff


	//----- nvinfo : EIATTR_MERCURY_ISA_VERSION
	.align		4
        /*00d0*/ 	.byte	0x03, 0x5f
        /*00d2*/ 	.short	0x0101


	//----- nvinfo : EIATTR_VRC_CTA_INIT_COUNT
	.align		4
        /*00d4*/ 	.byte	0x02, 0x4a
	.zero		1
	.zero		1


	//----- nvinfo : EIATTR_EXIT_INSTR_OFFSETS
	.align		4
        /*00d8*/ 	.byte	0x04, 0x1c
        /*00da*/ 	.short	(.L_91 - .L_90)


	//   ....[0]....
.L_90:
        /*00dc*/ 	.word	0x000000c0


	//   ....[1]....
        /*00e0*/ 	.word	0x00001f00


	//----- nvinfo : EIATTR_CBANK_PARAM_SIZE
	.align		4
.L_91:
        /*00e4*/ 	.byte	0x03, 0x19
        /*00e6*/ 	.short	0x0045


	//----- nvinfo : EIATTR_PARAM_CBANK
	.align		4
        /*00e8*/ 	.byte	0x04, 0x0a
        /*00ea*/ 	.short	(.L_93 - .L_92)
	.align		4
.L_92:
        /*00ec*/ 	.word	index@(.nv.constant0.gptq_gemm_int4_bf16_naive)
        /*00f0*/ 	.short	0x0380
        /*00f2*/ 	.short	0x0045


	//----- nvinfo : EIATTR_SW_WAR
	.align		4
.L_93:
        /*00f4*/ 	.byte	0x04, 0x36
        /*00f6*/ 	.short	(.L_95 - .L_94)
.L_94:
        /*00f8*/ 	.word	0x00000008
.L_95:


//--------------------- .nv.info.gptq_dequant_int8_bf16 --------------------------
	.section	.nv.info.gptq_dequant_int8_bf16,"",@"SHT_CUDA_INFO"
	.sectionflags	@""
	.align	4


	//----- nvinfo : EIATTR_CUDA_API_VERSION
	.align		4
        /*0000*/ 	.byte	0x04, 0x37
        /*0002*/ 	.short	(.L_97 - .L_96)
.L_96:
        /*0004*/ 	.word	0x00000082


	//----- nvinfo : EIATTR_KPARAM_INFO
	.align		4
.L_97:
        /*0008*/ 	.byte	0x04, 0x17
        /*000a*/ 	.short	(.L_99 - .L_98)
.L_98:
        /*000c*/ 	.word	0x00000000
        /*0010*/ 	.short	0x0007
        /*0012*/ 	.short	0x002c
        /*0014*/ 	.byte	0x00, 0xf0, 0x11, 0x00


	//----- nvinfo : EIATTR_KPARAM_INFO
	.align		4
.L_99:
        /*0018*/ 	.byte	0x04, 0x17
        /*001a*/ 	.short	(.L_101 - .L_100)
.L_100:
        /*001c*/ 	.word	0x00000000
        /*0020*/ 	.short	0x0006
        /*0022*/ 	.short	0x0028
        /*0024*/ 	.byte	0x00, 0xf0, 0x11, 0x00


	//----- nvinfo : EIATTR_KPARAM_INFO
	.align		4
.L_101:
        /*0028*/ 	.byte	0x04, 0x17
        /*002a*/ 	.short	(.L_103 - .L_102)
.L_102:
        /*002c*/ 	.word	0x00000000
        /*0030*/ 	.short	0x0005
        /*0032*/ 	.short	0x0024
        /*0034*/ 	.byte	0x00, 0xf0, 0x11, 0x00


	//----- nvinfo : EIATTR_KPARAM_INFO
	.align		4
.L_103:
        /*0038*/ 	.byte	0x04, 0x17
        /*003a*/ 	.short	(.L_105 - .L_104)
.L_104:
        /*003c*/ 	.word	0x00000000
        /*0040*/ 	.short	0x0004
        /*0042*/ 	.short	0x0020
        /*0044*/ 	.byte	0x00, 0xf0, 0x11, 0x00


	//----- nvinfo : EIATTR_KPARAM_INFO
	.align		4
.L_105:
        /*0048*/ 	.byte	0x04, 0x17
        /*004a*/ 	.short	(.L_107 - .L_106)
.L_106:
        /*004c*/ 	.word	0x00000000
        /*0050*/ 	.short	0x0003
        /*0052*/ 	.short	0x0018
        /*0054*/ 	.byte	0x00, 0xf5, 0x21, 0x00


	//----- nvinfo : EIATTR_KPARAM_INFO
	.align		4
.L_107:
        /*0058*/ 	.byte	0x04, 0x17
        /*005a*/ 	.short	(.L_109 - .L_108)
.L_108:
        /*005c*/ 	.word	0x00000000
        /*0060*/ 	.short	0x0002
        /*0062*/ 	.short	0x0010
        /*0064*/ 	.byte	0x00, 0xf5, 0x21, 0x00


	//----- nvinfo : EIATTR_KPARAM_INFO
	.align		4
.L_109:
        /*0068*/ 	.byte	0x04, 0x17
        /*006a*/ 	.short	(.L_111 - .L_110)
.L_110:
        /*006c*/ 	.word	0x00000000
        /*0070*/ 	.short	0x0001
        /*0072*/ 	.short	0x0008
        /*0074*/ 	.byte	0x00, 0xf5, 0x21, 0x00


	//----- nvinfo : EIATTR_KPARAM_INFO
	.align		4
.L_111:
        /*0078*/ 	.byte	0x04, 0x17
        /*007a*/ 	.short	(.L_113 - .L_112)
.L_112:
        /*007c*/ 	.word	0x00000000
        /*0080*/ 	.short	0x0000
        /*0082*/ 	.short	0x0000
        /*0084*/ 	.byte	0x00, 0xf5, 0x21, 0x00


	//----- nvinfo : EIATTR_SPARSE_MMA_MASK
	.align		4
.L_113:
        /*0088*/ 	.byte	0x03, 0x50
        /*008a*/ 	.short	0x0000


	//----- nvinfo : EIATTR_MAXREG_COUNT
	.align		4
        /*008c*/ 	.byte	0x03, 0x1b
        /*008e*/ 	.short	0x00ff


	//----- nvinfo : EIATTR_MERCURY_ISA_VERSION
	.align		4
        /*0090*/ 	.byte	0x03, 0x5f
        /*0092*/ 	.short	0x0101


	//----- nvinfo : EIATTR_VRC_CTA_INIT_COUNT
	.align		4
        /*0094*/ 	.byte	0x02, 0x4a
	.zero		1
	.zero		1


	//----- nvinfo : EIATTR_EXIT_INSTR_OFFSETS
	.align		4
        /*0098*/ 	.byte	0x04, 0x1c
        /*009a*/ 	.short	(.L_115 - .L_114)


	//   ....[0]....
.L_114:
        /*009c*/ 	.word	0x000000c0


	//   ....[1]....
        /*00a0*/ 	.word	0x000004a0


	//----- nvinfo : EIATTR_CBANK_PARAM_SIZE
	.align		4
.L_115:
        /*00a4*/ 	.byte	0x03, 0x19
        /*00a6*/ 	.short	0x0030


	//----- nvinfo : EIATTR_PARAM_CBANK
	.align		4
        /*00a8*/ 	.byte	0x04, 0x0a
        /*00aa*/ 	.short	(.L_117 - .L_116)
	.align		4
.L_116:
        /*00ac*/ 	.word	index@(.nv.constant0.gptq_dequant_int8_bf16)
        /*00b0*/ 	.short	0x0380
        /*00b2*/ 	.short	0x0030


	//----- nvinfo : EIATTR_SW_WAR
	.align		4
.L_117:
        /*00b4*/ 	.byte	0x04, 0x36
        /*00b6*/ 	.short	(.L_119 - .L_118)
.L_118:
        /*00b8*/ 	.word	0x00000008
.L_119:


//--------------------- .nv.info.gptq_dequant_int4_fp16 --------------------------
	.section	.nv.info.gptq_dequant_int4_fp16,"",@"SHT_CUDA_INFO"
	.sectionflags	@""
	.align	4


	//----- nvinfo : EIATTR_CUDA_API_VERSION
	.align		4
        /*0000*/ 	.byte	0x04, 0x37
        /*0002*/ 	.short	(.L_121 - .L_120)
.L_120:
        /*0004*/ 	.word	0x00000082


	//----- nvinfo : EIATTR_KPARAM_INFO
	.align		4
.L_121:
        /*0008*/ 	.byte	0x04, 0x17
        /*000a*/ 	.short	(.L_123 - .L_122)
.L_122:
        /*000c*/ 	.word	0x00000000
        /*0010*/ 	.short	0x0007
        /*0012*/ 	.short	0x002c
        /*0014*/ 	.byte	0x00, 0xf0, 0x11, 0x00


	//----- nvinfo : EIATTR_KPARAM_INFO
	.align		4
.L_123:
        /*0018*/ 	.byte	0x04, 0x17
        /*001a*/ 	.short	(.L_125 - .L_124)
.L_124:
        /*001c*/ 	.word	0x00000000
        /*0020*/ 	.short	0x0006
        /*0022*/ 	.short	0x0028
        /*0024*/ 	.byte	0x00, 0xf0, 0x11, 0x00


	//----- nvinfo : EIATTR_KPARAM_INFO
	.align		4
.L_125:
        /*0028*/ 	.byte	0x04, 0x17
        /*002a*/ 	.short	(.L_127 - .L_126)
.L_126:
        /*002c*/ 	.word	0x00000000
        /*0030*/ 	.short	0x0005
        /*0032*/ 	.short	0x0024
        /*0034*/ 	.byte	0x00, 0xf0, 0x11, 0x00


	//----- nvinfo : EIATTR_KPARAM_INFO
	.align		4
.L_127:
        /*0038*/ 	.byte	0x04, 0x17
        /*003a*/ 	.short	(.L_129 - .L_128)
.L_128:
        /*003c*/ 	.word	0x00000000
        /*0040*/ 	.short	0x0004
        /*0042*/ 	.short	0x0020
        /*0044*/ 	.byte	0x00, 0xf0, 0x11, 0x00


	//----- nvinfo : EIATTR_KPARAM_INFO
	.align		4
.L_129:
        /*0048*/ 	.byte	0x04, 0x17
        /*004a*/ 	.short	(.L_131 - .L_130)
.L_130:
        /*004c*/ 	.word	0x00000000
        /*0050*/ 	.short	0x0003
        /*0052*/ 	.short	0x0018
        /*0054*/ 	.byte	0x00, 0xf5, 0x21, 0x00


	//----- nvinfo : EIATTR_KPARAM_INFO
	.align		4
.L_131:
        /*0058*/ 	.byte	0x04, 0x17
        /*005a*/ 	.short	(.L_133 - .L_132)
.L_132:
        /*005c*/ 	.word	0x00000000
        /*0060*/ 	.short	0x0002
        /*0062*/ 	.short	0x0010
        /*0064*/ 	.byte	0x00, 0xf5, 0x21, 0x00


	//----- nvinfo : EIATTR_KPARAM_INFO
	.align		4
.L_133:
        /*0068*/ 	.byte	0x04, 0x17
        /*006a*/ 	.short	(.L_135 - .L_134)
.L_134:
        /*006c*/ 	.word	0x00000000
        /*0070*/ 	.short	0x0001
        /*0072*/ 	.short	0x0008
        /*0074*/ 	.byte	0x00, 0xf5, 0x21, 0x00


	//----- nvinfo : EIATTR_KPARAM_INFO
	.align		4
.L_135:
        /*0078*/ 	.byte	0x04, 0x17
        /*007a*/ 	.short	(.L_137 - .L_136)
.L_136:
        /*007c*/ 	.word	0x00000000
        /*0080*/ 	.short	0x0000
        /*0082*/ 	.short	0x0000
        /*0084*/ 	.byte	0x00, 0xf5, 0x21, 0x00


	//----- nvinfo : EIATTR_SPARSE_MMA_MASK
	.align		4
.L_137:
        /*0088*/ 	.byte	0x03, 0x50
        /*008a*/ 	.short	0x0000


	//----- nvinfo : EIATTR_MAXREG_COUNT
	.align		4
        /*008c*/ 	.byte	0x03, 0x1b
        /*008e*/ 	.short	0x00ff


	//----- nvinfo : EIATTR_MERCURY_ISA_VERSION
	.align		4
        /*0090*/ 	.byte	0x03, 0x5f
        /*0092*/ 	.short	0x0101


	//----- nvinfo : EIATTR_VRC_CTA_INIT_COUNT
	.align		4
        /*0094*/ 	.byte	0x02, 0x4a
	.zero		1
	.zero		1


	//----- nvinfo : EIATTR_EXIT_INSTR_OFFSETS
	.align		4
        /*0098*/ 	.byte	0x04, 0x1c
        /*009a*/ 	.short	(.L_139 - .L_138)


	//   ....[0]....
.L_138:
        /*009c*/ 	.word	0x000000c0


	//   ....[1]....
        /*00a0*/ 	.word	0x000004a0


	//----- nvinfo : EIATTR_CBANK_PARAM_SIZE
	.align		4
.L_139:
        /*00a4*/ 	.byte	0x03, 0x19
        /*00a6*/ 	.short	0x0030


	//----- nvinfo : EIATTR_PARAM_CBANK
	.align		4
        /*00a8*/ 	.byte	0x04, 0x0a
        /*00aa*/ 	.short	(.L_141 - .L_140)
	.align		4
.L_140:
        /*00ac*/ 	.word	index@(.nv.constant0.gptq_dequant_int4_fp16)
        /*00b0*/ 	.short	0x0380
        /*00b2*/ 	.short	0x0030


	//----- nvinfo : EIATTR_SW_WAR
	.align		4
.L_141:
        /*00b4*/ 	.byte	0x04, 0x36
        /*00b6*/ 	.short	(.L_143 - .L_142)
.L_142:
        /*00b8*/ 	.word	0x00000008
.L_143:


//--------------------- .nv.info.gptq_dequant_int4_bf16 --------------------------
	.section	.nv.info.gptq_dequant_int4_bf16,"",@"SHT_CUDA_INFO"
	.sectionflags	@""
	.align	4


	//----- nvinfo : EIATTR_CUDA_API_VERSION
	.align		4
        /*0000*/ 	.byte	0x04, 0x37
        /*0002*/ 	.short	(.L_145 - .L_144)
.L_144:
        /*0004*/ 	.word	0x00000082


	//----- nvinfo : EIATTR_KPARAM_INFO
	.align		4
.L_145:
        /*0008*/ 	.byte	0x04, 0x17
        /*000a*/ 	.short	(.L_147 - .L_146)
.L_146:
        /*000c*/ 	.word	0x00000000
        /*0010*/ 	.short	0x0007
        /*0012*/ 	.short	0x002c
        /*0014*/ 	.byte	0x00, 0xf0, 0x11, 0x00


	//----- nvinfo : EIATTR_KPARAM_INFO
	.align		4
.L_147:
        /*0018*/ 	.byte	0x04, 0x17
        /*001a*/ 	.short	(.L_149 - .L_148)
.L_148:
        /*001c*/ 	.word	0x00000000
        /*0020*/ 	.short	0x0006
        /*0022*/ 	.short	0x0028
        /*0024*/ 	.byte	0x00, 0xf0, 0x11, 0x00


	//----- nvinfo : EIATTR_KPARAM_INFO
	.align		4
.L_149:
        /*0028*/ 	.byte	0x04, 0x17
        /*002a*/ 	.short	(.L_151 - .L_150)
.L_150:
        /*002c*/ 	.word	0x00000000
        /*0030*/ 	.short	0x0005
        /*0032*/ 	.short	0x0024
        /*0034*/ 	.byte	0x00, 0xf0, 0x11, 0x00


	//----- nvinfo : EIATTR_KPARAM_INFO
	.align		4
.L_151:
        /*0038*/ 	.byte	0x04, 0x17
        /*003a*/ 	.short	(.L_153 - .L_152)
.L_152:
        /*003c*/ 	.word	0x00000000
        /*0040*/ 	.short	0x0004
        /*0042*/ 	.short	0x0020
        /*0044*/ 	.byte	0x00, 0xf0, 0x11, 0x00


	//----- nvinfo : EIATTR_KPARAM_INFO
	.align		4
.L_153:
        /*0048*/ 	.byte	0x04, 0x17
        /*004a*/ 	.short	(.L_155 - .L_154)
.L_154:
        /*004c*/ 	.word	0x00000000
        /*0050*/ 	.short	0x0003
        /*0052*/ 	.short	0x0018
        /*0054*/ 	.byte	0x00, 0xf5, 0x21, 0x00


	//----- nvinfo : EIATTR_KPARAM_INFO
	.align		4
.L_155:
        /*0058*/ 	.byte	0x04, 0x17
        /*005a*/ 	.short	(.L_157 - .L_156)
.L_156:
        /*005c*/ 	.word	0x00000000
        /*0060*/ 	.short	0x0002
        /*0062*/ 	.short	0x0010
        /*0064*/ 	.byte	0x00, 0xf5, 0x21, 0x00


	//----- nvinfo : EIATTR_KPARAM_INFO
	.align		4
.L_157:
        /*0068*/ 	.byte	0x04, 0x17
        /*006a*/ 	.short	(.L_159 - .L_158)
.L_158:
        /*006c*/ 	.word	0x00000000
        /*0070*/ 	.short	0x0001
        /*0072*/ 	.short	0x0008
        /*0074*/ 	.byte	0x00, 0xf5, 0x21, 0x00


	//----- nvinfo : EIATTR_KPARAM_INFO
	.align		4
.L_159:
        /*0078*/ 	.byte	0x04, 0x17
        /*007a*/ 	.short	(.L_161 - .L_160)
.L_160:
        /*007c*/ 	.word	0x00000000
        /*0080*/ 	.short	0x0000
        /*0082*/ 	.short	0x0000
        /*0084*/ 	.byte	0x00, 0xf5, 0x21, 0x00


	//----- nvinfo : EIATTR_SPARSE_MMA_MASK
	.align		4
.L_161:
        /*0088*/ 	.byte	0x03, 0x50
        /*008a*/ 	.short	0x0000


	//----- nvinfo : EIATTR_MAXREG_COUNT
	.align		4
        /*008c*/ 	.byte	0x03, 0x1b
        /*008e*/ 	.short	0x00ff


	//----- nvinfo : EIATTR_MERCURY_ISA_VERSION
	.align		4
        /*0090*/ 	.byte	0x03, 0x5f
        /*0092*/ 	.short	0x0101


	//----- nvinfo : EIATTR_VRC_CTA_INIT_COUNT
	.align		4
        /*0094*/ 	.byte	0x02, 0x4a
	.zero		1
	.zero		1


	//----- nvinfo : EIATTR_EXIT_INSTR_OFFSETS
	.align		4
        /*0098*/ 	.byte	0x04, 0x1c
        /*009a*/ 	.short	(.L_163 - .L_162)


	//   ....[0]....
.L_162:
        /*009c*/ 	.word	0x000000c0


	//   ....[1]....
        /*00a0*/ 	.word	0x000004a0


	//----- nvinfo : EIATTR_CBANK_PARAM_SIZE
	.align		4
.L_163:
        /*00a4*/ 	.byte	0x03, 0x19
        /*00a6*/ 	.short	0x0030


	//----- nvinfo : EIATTR_PARAM_CBANK
	.align		4
        /*00a8*/ 	.byte	0x04, 0x0a
        /*00aa*/ 	.short	(.L_165 - .L_164)
	.align		4
.L_164:
        /*00ac*/ 	.word	index@(.nv.constant0.gptq_dequant_int4_bf16)
        /*00b0*/ 	.short	0x0380
        /*00b2*/ 	.short	0x0030


	//----- nvinfo : EIATTR_SW_WAR
	.align		4
.L_165:
        /*00b4*/ 	.byte	0x04, 0x36
        /*00b6*/ 	.short	(.L_167 - .L_166)
.L_166:
        /*00b8*/ 	.word	0x00000008
.L_167:


//--------------------- .nv.callgraph             --------------------------
	.section	.nv.callgraph,"",@"SHT_CUDA_CALLGRAPH"
	.align	4
	.sectionentsize	8
	.align		4
        /*0000*/ 	.word	0x00000000
	.align		4
        /*0004*/ 	.word	0xffffffff
	.align		4
        /*0008*/ 	.word	0x00000000
	.align		4
        /*000c*/ 	.word	0xfffffffe
	.align		4
        /*0010*/ 	.word	0x00000000
	.align		4
        /*0014*/ 	.word	0xfffffffd
	.align		4
        /*0018*/ 	.word	0x00000000
	.align		4
        /*001c*/ 	.word	0xfffffffc


//--------------------- .text.gptq_gemm_int4_bf16_tiled --------------------------
	.section	.text.gptq_gemm_int4_bf16_tiled,"ax",@progbits
	.align	128
        .global         gptq_gemm_int4_bf16_tiled
        .type           gptq_gemm_int4_bf16_tiled,@function
        .size           gptq_gemm_int4_bf16_tiled,(.L_x_36 - gptq_gemm_int4_bf16_tiled)
        .other          gptq_gemm_int4_bf16_tiled,@"STO_CUDA_ENTRY STV_DEFAULT"
gptq_gemm_int4_bf16_tiled:
.text.gptq_gemm_int4_bf16_tiled:
[----:B------:R-:W-:Y:S01]  /*0000*/  LDC R1, c[0x0][0x37c] ;  /* 0x0000df00ff017b82 */ /* 0x000fe20000000800 */
[----:B------:R-:W0:Y:S01]  /*0010*/  S2R R3, SR_CTAID.Y ;  /* 0x0000000000037919 */ /* 0x000e220000002600 */
[----:B------:R-:W1:Y:S01]  /*0020*/  LDCU UR4, c[0x0][0x3b8] ;  /* 0x00007700ff0477ac */ /* 0x000e620008000800 */
[----:B------:R-:W-:Y:S01]  /*0030*/  IMAD.MOV.U32 R20, RZ, RZ, RZ ;  /* 0x000000ffff147224 */ /* 0x000fe200078e00ff */
[----:B------:R-:W0:Y:S01]  /*0040*/  S2R R6, SR_TID.Y ;  /* 0x0000000000067919 */ /* 0x000e220000002200 */
[----:B------:R-:W2:Y:S01]  /*0050*/  LDCU.64 UR6, c[0x0][0x358] ;  /* 0x00006b00ff0677ac */ /* 0x000ea20008000a00 */
[----:B------:R-:W3:Y:S01]  /*0060*/  S2R R5, SR_CTAID.X ;  /* 0x0000000000057919 */ /* 0x000ee20000002500 */
[----:B------:R-:W3:Y:S01]  /*0070*/  S2R R0, SR_TID.X ;  /* 0x0000000000007919 */ /* 0x000ee20000002100 */
[----:B-1----:R-:W-:Y:S01]  /*0080*/  UISETP.GE.AND UP0, UPT, UR4, 0x1, UPT ;  /* 0x000000010400788c */ /* 0x002fe2000bf06270 */
[----:B0-----:R-:W-:Y:S02]  /*0090*/  IMAD R3, R3, 0x10, R6 ;  /* 0x0000001003037824 */ /* 0x001fe400078e0206 */
[----:B---3--:R-:W-:-:S06]  /*00a0*/  IMAD R4, R5, 0x10, R0 ;  /* 0x0000001005047824 */ /* 0x008fcc00078e0200 */
[----:B--2---:R-:W-:Y:S05]  /*00b0*/  BRA.U !UP0, `(.L_x_0) ;  /* 0x0000001d08f47547 */ /* 0x004fea000b800000 */
[----:B------:R-:W0:Y:S01]  /*00c0*/  S2R R7, SR_CgaCtaId ;  /* 0x0000000000077919 */ /* 0x000e220000008800 */
[----:B------:R-:W1:Y:S01]  /*00d0*/  LDCU.64 UR8, c[0x0][0x3b0] ;  /* 0x00007600ff0877ac */ /* 0x000e620008000a00 */
[----:B------:R-:W2:Y:S01]  /*00e0*/  LDC.64 R10, c[0x0][0x3a0] ;  /* 0x0000e800ff0a7b82 */ /* 0x000ea20000000a00 */
[----:B------:R-:W-:Y:S01]  /*00f0*/  MOV R2, 0x400 ;  /* 0x0000040000027802 */ /* 0x000fe20000000f00 */
[----:B------:R-:W-:Y:S01]  /*0100*/  BSSY.RECONVERGENT B0, `(.L_x_0) ;  /* 0x00001f8000007945 */ /* 0x000fe20003800200 */
[----:B------:R-:W3:Y:S01]  /*0110*/  LDCU UR10, c[0x0][0x3b8] ;  /* 0x00007700ff0a77ac */ /* 0x000ee20008000800 */
[----:B------:R-:W-:Y:S01]  /*0120*/  SHF.R.U32.HI R5, RZ, 0x3, R4 ;  /* 0x00000003ff057819 */ /* 0x000fe20000011604 */
[----:B------:R-:W-:-:S03]  /*0130*/  IMAD.MOV.U32 R20, RZ, RZ, RZ ;  /* 0x000000ffff147224 */ /* 0x000fc600078e00ff */
[----:B------:R-:W4:Y:S01]  /*0140*/  LDC.64 R12, c[0x0][0x398] ;  /* 0x0000e600ff0c7b82 */ /* 0x000f220000000a00 */
[----:B-1----:R-:W-:Y:S01]  /*0150*/  ISETP.GE.AND P0, PT, R4, UR9, PT ;  /* 0x0000000904007c0c */ /* 0x002fe2000bf06270 */
[----:B------:R-:W-:Y:S01]  /*0160*/  UIADD3 UR4, UPT, UPT, UR9, 0x7, URZ ;  /* 0x0000000709047890 */ /* 0x000fe2000fffe0ff */
[----:B------:R-:W1:Y:S01]  /*0170*/  LDCU UR9, c[0x0][0x3b8] ;  /* 0x00007700ff0977ac */ /* 0x000e620008000800 */
[----:B---3--:R-:W-:Y:S02]  /*0180*/  MOV R8, UR10 ;  /* 0x0000000a00087c02 */ /* 0x008fe40008000f00 */
[----:B------:R-:W-:-:S04]  /*0190*/  USHF.R.S32.HI UR5, URZ, 0x1f, UR4 ;  /* 0x0000001fff057899 */ /* 0x000fc80008011404 */
[----:B------:R-:W-:Y:S01]  /*01a0*/  ULEA.HI UR5, UR5, UR4, URZ, 0x3 ;  /* 0x0000000405057291 */ /* 0x000fe2000f8f18ff */
[----:B0-----:R-:W-:Y:S02]  /*01b0*/  LEA R2, R7, R2, 0x18 ;  /* 0x0000000207027211 */ /* 0x001fe400078ec0ff */
[----:B------:R-:W-:Y:S01]  /*01c0*/  SEL R7, R5, RZ, !P0 ;  /* 0x000000ff05077207 */ /* 0x000fe20004000000 */
[----:B----4-:R-:W-:Y:S01]  /*01d0*/  IMAD.WIDE.U32 R12, R4, 0x2, R12 ;  /* 0x00000002040c7825 */ /* 0x010fe200078e000c */
[----:B------:R-:W-:Y:S01]  /*01e0*/  ISETP.LT.AND P0, PT, R3, UR8, !P0 ;  /* 0x0000000803007c0c */ /* 0x000fe2000c701270 */
[----:B------:R-:W-:Y:S02]  /*01f0*/  USHF.R.S32.HI UR5, URZ, 0x3, UR5 ;  /* 0x00000003ff057899 */ /* 0x000fe40008011405 */
[----:B--2---:R-:W-:Y:S01]  /*0200*/  IMAD.WIDE.U32 R10, R7, 0x4, R10 ;  /* 0x00000004070a7825 */ /* 0x004fe200078e000a */
[----:B------:R-:W-:-:S03]  /*0210*/  SHF.L.U32 R7, R0, 0x2, RZ ;  /* 0x0000000200077819 */ /* 0x000fc600000006ff */
[----:B------:R-:W-:Y:S01]  /*0220*/  IMAD R5, R6, 0x84, R2 ;  /* 0x0000008406057824 */ /* 0x000fe200078e0202 */
[----:B------:R-:W-:Y:S01]  /*0230*/  LOP3.LUT R7, R7, 0x1c, RZ, 0xc0, !PT ;  /* 0x0000001c07077812 */ /* 0x000fe200078ec0ff */
[----:B-1----:R-:W-:-:S07]  /*0240*/  IMAD.MOV.U32 R6, RZ, RZ, RZ ;  /* 0x000000ffff067224 */ /* 0x002fce00078e00ff */
.L_x_17:
[----:B0-----:R-:W0:Y:S01]  /*0250*/  LDCU UR4, c[0x0][0x3b8] ;  /* 0x00007700ff0477ac */ /* 0x001e220008000800 */
[----:B------:R-:W-:Y:S01]  /*0260*/  IMAD.IADD R2, R0, 0x1, R6 ;  /* 0x0000000100027824 */ /* 0x000fe200078e0206 */
[----:B------:R-:W-:Y:S01]  /*0270*/  BSSY.RECONVERGENT B1, `(.L_x_1) ;  /* 0x0000018000017945 */ /* 0x000fe20003800200 */
[----:B0-----:R-:W-:-:S05]  /*0280*/  IMAD.U32 R9, RZ, RZ, UR4 ;  /* 0x00000004ff097e24 */ /* 0x001fca000f8e00ff */
[----:B------:R-:W-:-:S04]  /*0290*/  ISETP.GE.AND P1, PT, R2, R9, PT ;  /* 0x000000090200720c */ /* 0x000fc80003f26270 */
[----:B------:R-:W-:-:S13]  /*02a0*/  ISETP.GT.U32.OR P1, PT, R0, 0x1f, P1 ;  /* 0x0000001f0000780c */ /* 0x000fda0000f24470 */
[----:B------:R-:W-:Y:S05]  /*02b0*/  @P1 BRA `(.L_x_2) ;  /* 0x00000000004c1947 */ /* 0x000fea0003800000 */
[----:B------:R-:W0:Y:S01]  /*02c0*/  LDCU UR4, c[0x0][0x3b0] ;  /* 0x00007600ff0477ac */ /* 0x000e220008000800 */
[C---:B------:R-:W-:Y:S01]  /*02d0*/  IMAD R21, R3.reuse, R9, R6 ;  /* 0x0000000903157224 */ /* 0x040fe200078e0206 */
[----:B------:R-:W-:Y:S02]  /*02e0*/  MOV R2, R0 ;  /* 0x0000000000027202 */ /* 0x000fe40000000f00 */
[----:B0-----:R-:W-:-:S13]  /*02f0*/  ISETP.GE.AND P1, PT, R3, UR4, PT ;  /* 0x0000000403007c0c */ /* 0x001fda000bf26270 */
.L_x_3:
[----:B0-----:R-:W0:Y:S01]  /*0300*/  @!P1 LDC.64 R14, c[0x0][0x388] ;  /* 0x0000e200ff0e9b82 */ /* 0x001e220000000a00 */
[----:B------:R-:W-:-:S04]  /*0310*/  @!P1 IMAD.IADD R9, R21, 0x1, R2 ;  /* 0x0000000115099824 */ /* 0x000fc800078e0202 */
[----:B0-----:R-:W-:-:S06]  /*0320*/  @!P1 IMAD.WIDE.U32 R14, R9, 0x2, R14 ;  /* 0x00000002090e9825 */ /* 0x001fcc00078e000e */
[----:B------:R-:W2:Y:S01]  /*0330*/  @!P1 LDG.E.U16.CONSTANT R14, desc[UR6][R14.64] ;  /* 0x000000060e0e9981 */ /* 0x000ea2000c1e9500 */
[C---:B------:R-:W-:Y:S01]  /*0340*/  IMAD R17, R2.reuse, 0x4, R5 ;  /* 0x0000000402117824 */ /* 0x040fe200078e0205 */
[C---:B------:R-:W-:Y:S01]  /*0350*/  ISETP.LT.U32.AND P3, PT, R2.reuse, 0x10, PT ;  /* 0x000000100200780c */ /* 0x040fe20003f61070 */
[----:B------:R-:W-:Y:S02]  /*0360*/  VIADD R19, R2, 0x10 ;  /* 0x0000001002137836 */ /* 0x000fe40000000000 */
[----:B------:R-:W-:Y:S02]  /*0370*/  IMAD.U32 R9, RZ, RZ, UR9 ;  /* 0x00000009ff097e24 */ /* 0x000fe4000f8e00ff */
[----:B------:R-:W-:Y:S01]  /*0380*/  IMAD.MOV.U32 R2, RZ, RZ, R19 ;  /* 0x000000ffff027224 */ /* 0x000fe200078e0013 */
[----:B------:R-:W-:-:S04]  /*0390*/  IADD3 R18, PT, PT, R19, R6, RZ ;  /* 0x0000000613127210 */ /* 0x000fc80007ffe0ff */
[----:B------:R-:W-:Y:S02]  /*03a0*/  ISETP.GE.AND P2, PT, R18, R9, PT ;  /* 0x000000091200720c */ /* 0x000fe40003f46270 */
[----:B--2---:R-:W-:-:S05]  /*03b0*/  @!P1 SHF.L.U32 R16, R14, 0x10, RZ ;  /* 0x000000100e109819 */ /* 0x004fca00000006ff */
[----:B------:R0:W-:Y:S04]  /*03c0*/  @!P1 STS [R17], R16 ;  /* 0x0000001011009388 */ /* 0x0001e80000000800 */
[----:B------:R0:W-:Y:S02]  /*03d0*/  @P1 STS [R17], RZ ;  /* 0x000000ff11001388 */ /* 0x0001e40000000800 */
[----:B------:R-:W-:Y:S05]  /*03e0*/  @!P2 BRA P3, `(.L_x_3) ;  /* 0xfffffffc00c4a947 */ /* 0x000fea000183ffff */
.L_x_2:
[----:B------:R-:W-:Y:S05]  /*03f0*/  BSYNC.RECONVERGENT B1 ;  /* 0x0000000000017941 */ /* 0x000fea0003800200 */
.L_x_1:
[----:B------:R-:W-:Y:S01]  /*0400*/  BAR.SYNC.DEFER_BLOCKING 0x0 ;  /* 0x0000000000007b1d */ /* 0x000fe20000010000 */
[----:B------:R-:W-:-:S05]  /*0410*/  ISETP.GE.OR P1, PT, R6, R9, !P0 ;  /* 0x000000090600720c */ /* 0x000fca0004726670 */
[----:B------:R-:W-:Y:S08]  /*0420*/  BSSY.RECONVERGENT B1, `(.L_x_4) ;  /* 0x00001c0000017945 */ /* 0x000ff00003800200 */
[----:B------:R-:W-:Y:S05]  /*0430*/  @P1 BRA `(.L_x_5) ;  /* 0x0000001800f81947 */ /* 0x000fea0003800000 */
[----:B------:R-:W1:Y:S02]  /*0440*/  LDC R22, c[0x0][0x3bc] ;  /* 0x0000ef00ff167b82 */ /* 0x000e640000000800 */
[----:B-1----:R-:W-:-:S13]  /*0450*/  ISETP.GE.AND P1, PT, R22, 0x1, PT ;  /* 0x000000011600780c */ /* 0x002fda0003f26270 */
[----:B------:R-:W-:Y:S05]  /*0460*/  @!P1 BRA `(.L_x_6) ;  /* 0x0000001000949947 */ /* 0x000fea0003800000 */
[----:B------:R-:W-:Y:S01]  /*0470*/  ISETP.GE.AND P1, PT, R8, 0x4, PT ;  /* 0x000000040800780c */ /* 0x000fe20003f26270 */
[----:B------:R-:W-:Y:S01]  /*0480*/  BSSY.RECONVERGENT B2, `(.L_x_7) ;  /* 0x000009a000027945 */ /* 0x000fe20003800200 */
[----:B------:R-:W-:-:S11]  /*0490*/  IMAD.MOV.U32 R21, RZ, RZ, RZ ;  /* 0x000000ffff157224 */ /* 0x000fd600078e00ff */
[----:B------:R-:W-:Y:S05]  /*04a0*/  @!P1 BRA `(.L_x_8) ;  /* 0x00000008005c9947 */ /* 0x000fea0003800000 */
[----:B------:R-:W1:Y:S01]  /*04b0*/  I2F.U32.RP R2, R22 ;  /* 0x0000001600027306 */ /* 0x000e620000209000 */
[----:B------:R-:W-:Y:S01]  /*04c0*/  HFMA2 R24, -RZ, RZ, 0, 0 ;  /* 0x00000000ff187431 */ /* 0x000fe200000001ff */
[----:B------:R-:W-:Y:S01]  /*04d0*/  BSSY.RECONVERGENT B3, `(.L_x_8) ;  /* 0x0000094000037945 */ /* 0x000fe20003800200 */
[----:B------:R-:W-:Y:S01]  /*04e0*/  ISETP.NE.U32.AND P1, PT, R22, RZ, PT ;  /* 0x000000ff1600720c */ /* 0x000fe20003f25070 */
[----:B------:R-:W-:-:S04]  /*04f0*/  IMAD.MOV.U32 R27, RZ, RZ, RZ ;  /* 0x000000ffff1b7224 */ /* 0x000fc800078e00ff */
[----:B-1----:R-:W1:Y:S02]  /*0500*/  MUFU.RCP R2, R2 ;  /* 0x0000000200027308 */ /* 0x002e640000001000 */
[----:B-1----:R-:W-:-:S06]  /*0510*/  IADD3 R25, PT, PT, R2, 0xffffffe, RZ ;  /* 0x0ffffffe02197810 */ /* 0x002fcc0007ffe0ff */
[----:B------:R-:W1:Y:S02]  /*0520*/  F2I.FTZ.U32.TRUNC.NTZ R25, R25 ;  /* 0x0000001900197305 */ /* 0x000e64000021f000 */
[----:B-1----:R-:W-:-:S04]  /*0530*/  IMAD.MOV R15, RZ, RZ, -R25 ;  /* 0x000000ffff0f7224 */ /* 0x002fc800078e0a19 */
[----:B------:R-:W-:-:S04]  /*0540*/  IMAD R15, R15, R22, RZ ;  /* 0x000000160f0f7224 */ /* 0x000fc800078e02ff */
[----:B------:R-:W-:-:S07]  /*0550*/  IMAD.HI.U32 R24, R25, R15, R24 ;  /* 0x0000000f19187227 */ /* 0x000fce00078e0018 */
.L_x_9:
[----:B------:R-:W-:Y:S01]  /*0560*/  IMAD.IADD R29, R27, 0x1, R6 ;  /* 0x000000011b1d7824 */ /* 0x000fe200078e0206 */
[----:B0-----:R-:W0:Y:S01]  /*0570*/  LDC.64 R16, c[0x0][0x398] ;  /* 0x0000e600ff107b82 */ /* 0x001e220000000a00 */
[----:B------:R-:W1:Y:S01]  /*0580*/  LDCU UR4, c[0x0][0x3b4] ;  /* 0x00007680ff0477ac */ /* 0x000e620008000800 */
[----:B------:R-:W-:Y:S01]  /*0590*/  LOP3.LUT R25, RZ, R22, RZ, 0x33, !PT ;  /* 0x00000016ff197212 */ /* 0x000fe200078e33ff */
[----:B------:R-:W-:-:S04]  /*05a0*/  VIADD R19, R29, 0x1 ;  /* 0x000000011d137836 */ /* 0x000fc80000000000 */
[----:B------:R-:W-:-:S05]  /*05b0*/  IMAD.HI.U32 R2, R24, R19, RZ ;  /* 0x0000001318027227 */ /* 0x000fca00078e00ff */
[----:B------:R-:W-:-:S05]  /*05c0*/  IADD3 R15, PT, PT, -R2, RZ, RZ ;  /* 0x000000ff020f7210 */ /* 0x000fca0007ffe1ff */
[----:B------:R-:W-:-:S05]  /*05d0*/  IMAD R15, R22, R15, R19 ;  /* 0x0000000f160f7224 */ /* 0x000fca00078e0213 */
[----:B------:R-:W-:-:S13]  /*05e0*/  ISETP.GE.U32.AND P2, PT, R15, R22, PT ;  /* 0x000000160f00720c */ /* 0x000fda0003f46070 */
[----:B------:R-:W-:Y:S02]  /*05f0*/  @P2 IMAD.IADD R15, R15, 0x1, -R22 ;  /* 0x000000010f0f2824 */ /* 0x000fe400078e0a16 */
[----:B------:R-:W-:-:S03]  /*0600*/  @P2 VIADD R2, R2, 0x1 ;  /* 0x0000000102022836 */ /* 0x000fc60000000000 */
[----:B------:R-:W-:Y:S02]  /*0610*/  ISETP.GE.U32.AND P3, PT, R15, R22, PT ;  /* 0x000000160f00720c */ /* 0x000fe40003f66070 */
[----:B------:R-:W2:Y:S11]  /*0620*/  LDC.64 R14, c[0x0][0x390] ;  /* 0x0000e400ff0e7b82 */ /* 0x000eb60000000a00 */
[----:B------:R-:W-:-:S04]  /*0630*/  @P3 IADD3 R2, PT, PT, R2, 0x1, RZ ;  /* 0x0000000102023810 */ /* 0x000fc80007ffe0ff */
[----:B------:R-:W-:Y:S02]  /*0640*/  SEL R21, R25, R2, !P1 ;  /* 0x0000000219157207 */ /* 0x000fe40004800000 */
[----:B------:R-:W-:-:S03]  /*0650*/  SHF.R.U32.HI R2, RZ, 0x3, R19 ;  /* 0x00000003ff027819 */ /* 0x000fc60000011613 */
[----:B-1----:R-:W-:-:S04]  /*0660*/  IMAD R23, R21, UR4, R4 ;  /* 0x0000000415177c24 */ /* 0x002fc8000f8e0204 */
[----:B0-----:R-:W-:-:S04]  /*0670*/  IMAD.WIDE R18, R23, 0x2, R16 ;  /* 0x0000000217127825 */ /* 0x001fc800078e0210 */
[----:B------:R-:W-:Y:S02]  /*0680*/  IMAD R23, R2, UR4, R4 ;  /* 0x0000000402177c24 */ /* 0x000fe4000f8e0204 */
[----:B------:R2:W3:Y:S02]  /*0690*/  LDG.E.U16.CONSTANT R2, desc[UR6][R18.64] ;  /* 0x0000000612027981 */ /* 0x0004e4000c1e9500 */
[----:B--2---:R-:W-:-:S05]  /*06a0*/  IMAD.WIDE.U32 R18, R23, 0x4, R14 ;  /* 0x0000000417127825 */ /* 0x004fca00078e000e */
[----:B------:R0:W2:Y:S01]  /*06b0*/  LDG.E.CONSTANT R28, desc[UR6][R18.64] ;  /* 0x00000006121c7981 */ /* 0x0000a2000c1e9900 */
[----:B------:R-:W-:-:S04]  /*06c0*/  IMAD.SHL.U32 R26, R27, 0x4, RZ ;  /* 0x000000041b1a7824 */ /* 0x000fc800078e00ff */
[----:B------:R-:W-:-:S05]  /*06d0*/  VIADD R23, R26, 0x4 ;  /* 0x000000041a177836 */ /* 0x000fca0000000000 */
[----:B0-----:R-:W-:Y:S01]  /*06e0*/  LOP3.LUT R19, R23, 0x14, RZ, 0xc0, !PT ;  /* 0x0000001417137812 */ /* 0x001fe200078ec0ff */
[----:B------:R-:W-:-:S03]  /*06f0*/  IMAD R23, R21, UR5, RZ ;  /* 0x0000000515177c24 */ /* 0x000fc6000f8e02ff */
[----:B--2---:R-:W-:Y:S01]  /*0700*/  SHF.R.U32.HI R21, RZ, R19, R28 ;  /* 0x00000013ff157219 */ /* 0x004fe2000001161c */
[----:B------:R-:W-:-:S05]  /*0710*/  IMAD.WIDE R18, R23, 0x4, R10 ;  /* 0x0000000417127825 */ /* 0x000fca00078e020a */
[----:B------:R-:W2:Y:S01]  /*0720*/  LDG.E.CONSTANT R28, desc[UR6][R18.64] ;  /* 0x00000006121c7981 */ /* 0x000ea2000c1e9900 */
[----:B------:R-:W-:Y:S01]  /*0730*/  LOP3.LUT R21, R21, 0xf, RZ, 0xc0, !PT ;  /* 0x0000000f15157812 */ /* 0x000fe200078ec0ff */
[----:B---3--:R-:W-:Y:S01]  /*0740*/  IMAD.U32 R2, R2, 0x10000, RZ ;  /* 0x0001000002027824 */ /* 0x008fe200078e00ff */
[----:B--2---:R-:W-:-:S04]  /*0750*/  SHF.R.U32.HI R28, RZ, R7, R28 ;  /* 0x00000007ff1c7219 */ /* 0x004fc8000001161c */
[----:B------:R-:W-:-:S04]  /*0760*/  LOP3.LUT R28, R28, 0xf, RZ, 0xc0, !PT ;  /* 0x0000000f1c1c7812 */ /* 0x000fc800078ec0ff */
[----:B------:R-:W-:Y:S02]  /*0770*/  IADD3 R28, PT, PT, -R28, R21, RZ ;  /* 0x000000151c1c7210 */ /* 0x000fe40007ffe1ff */
[----:B------:R-:W-:Y:S02]  /*0780*/  SHF.R.U32.HI R21, RZ, 0x3, R29 ;  /* 0x00000003ff157819 */ /* 0x000fe4000001161d */
[----:B------:R-:W-:-:S03]  /*0790*/  I2FP.F32.S32 R23, R28 ;  /* 0x0000001c00177245 */ /* 0x000fc60000201400 */
[----:B------:R-:W-:Y:S02]  /*07a0*/  IMAD R21, R21, UR4, R4 ;  /* 0x0000000415157c24 */ /* 0x000fe4000f8e0204 */
[----:B------:R-:W-:Y:S02]  /*07b0*/  FMUL R23, R2, R23 ;  /* 0x0000001702177220 */ /* 0x000fe40000400000 */
[----:B------:R-:W-:-:S05]  /*07c0*/  IMAD.WIDE.U32 R18, R21, 0x4, R14 ;  /* 0x0000000415127825 */ /* 0x000fca00078e000e */
[----:B------:R-:W2:Y:S01]  /*07d0*/  LDG.E.CONSTANT R2, desc[UR6][R18.64] ;  /* 0x0000000612027981 */ /* 0x000ea2000c1e9900 */
[----:B------:R-:W-:Y:S01]  /*07e0*/  LOP3.LUT R21, R26, 0x10, RZ, 0xc0, !PT ;  /* 0x000000101a157812 */ /* 0x000fe200078ec0ff */
[----:B------:R-:W-:-:S03]  /*07f0*/  IMAD.HI.U32 R28, R24, R29, RZ ;  /* 0x0000001d181c7227 */ /* 0x000fc600078e00ff */
[----:B--2---:R-:W-:Y:S01]  /*0800*/  SHF.R.U32.HI R2, RZ, R21, R2 ;  /* 0x00000015ff027219 */ /* 0x004fe20000011602 */
[----:B------:R-:W-:-:S04]  /*0810*/  IMAD.MOV R21, RZ, RZ, -R28 ;  /* 0x000000ffff157224 */ /* 0x000fc800078e0a1c */
[----:B------:R-:W-:-:S05]  /*0820*/  IMAD R21, R22, R21, R29 ;  /* 0x0000001516157224 */ /* 0x000fca00078e021d */
[----:B------:R-:W-:-:S13]  /*0830*/  ISETP.GE.U32.AND P2, PT, R21, R22, PT ;  /* 0x000000161500720c */ /* 0x000fda0003f46070 */
[----:B------:R-:W-:Y:S01]  /*0840*/  @P2 IADD3 R21, PT, PT, R21, -R22, RZ ;  /* 0x8000001615152210 */ /* 0x000fe20007ffe0ff */
[----:B------:R-:W-:-:S03]  /*0850*/  @P2 VIADD R28, R28, 0x1 ;  /* 0x000000011c1c2836 */ /* 0x000fc60000000000 */
[----:B------:R-:W-:-:S13]  /*0860*/  ISETP.GE.U32.AND P3, PT, R21, R22, PT ;  /* 0x000000161500720c */ /* 0x000fda0003f66070 */
[----:B------:R-:W-:-:S05]  /*0870*/  @P3 VIADD R28, R28, 0x1 ;  /* 0x000000011c1c3836 */ /* 0x000fca0000000000 */
[----:B------:R-:W-:-:S05]  /*0880*/  SEL R21, R25, R28, !P1 ;  /* 0x0000001c19157207 */ /* 0x000fca0004800000 */
[----:B------:R-:W-:-:S04]  /*0890*/  IMAD R19, R21, UR5, RZ ;  /* 0x0000000515137c24 */ /* 0x000fc8000f8e02ff */
[----:B------:R-:W-:-:S06]  /*08a0*/  IMAD.WIDE R18, R19, 0x4, R10 ;  /* 0x0000000413127825 */ /* 0x000fcc00078e020a */
[----:B------:R0:W2:Y:S01]  /*08b0*/  LDG.E.CONSTANT R18, desc[UR6][R18.64] ;  /* 0x0000000612127981 */ /* 0x0000a2000c1e9900 */
[----:B------:R-:W-:Y:S01]  /*08c0*/  IMAD R21, R21, UR4, R4 ;  /* 0x0000000415157c24 */ /* 0x000fe2000f8e0204 */
[----:B0-----:R-:W-:Y:S02]  /*08d0*/  LOP3.LUT R19, R2, 0xf, RZ, 0xc0, !PT ;  /* 0x0000000f02137812 */ /* 0x001fe400078ec0ff */
[----:B--2---:R-:W-:-:S04]  /*08e0*/  SHF.R.U32.HI R28, RZ, R7, R18 ;  /* 0x00000007ff1c7219 */ /* 0x004fc80000011612 */
[----:B------:R-:W-:-:S04]  /*08f0*/  LOP3.LUT R2, R28, 0xf, RZ, 0xc0, !PT ;  /* 0x0000000f1c027812 */ /* 0x000fc800078ec0ff */
[----:B------:R-:W-:Y:S01]  /*0900*/  IADD3 R2, PT, PT, -R2, R19, RZ ;  /* 0x0000001302027210 */ /* 0x000fe20007ffe1ff */
[----:B------:R-:W-:-:S05]  /*0910*/  IMAD.WIDE R18, R21, 0x2, R16 ;  /* 0x0000000215127825 */ /* 0x000fca00078e0210 */
[----:B------:R-:W2:Y:S01]  /*0920*/  LDG.E.U16.CONSTANT R21, desc[UR6][R18.64] ;  /* 0x0000000612157981 */ /* 0x000ea2000c1e9500 */
[----:B------:R-:W-:Y:S01]  /*0930*/  I2FP.F32.S32 R2, R2 ;  /* 0x0000000200027245 */ /* 0x000fe20000201400 */
[----:B--2---:R-:W-:-:S04]  /*0940*/  IMAD.U32 R21, R21, 0x10000, RZ ;  /* 0x0001000015157824 */ /* 0x004fc800078e00ff */
[----:B------:R-:W-:Y:S01]  /*0950*/  FMUL R21, R21, R2 ;  /* 0x0000000215157220 */ /* 0x000fe20000400000 */
[----:B------:R-:W-:-:S05]  /*0960*/  IMAD.IADD R2, R5, 0x1, R26 ;  /* 0x0000000105027824 */ /* 0x000fca00078e021a */
[----:B------:R-:W0:Y:S02]  /*0970*/  LDS R28, [R2] ;  /* 0x00000000021c7984 */ /* 0x000e240000000800 */
[----:B0-----:R-:W-:Y:S02]  /*0980*/  FFMA R28, R21, R28, R20 ;  /* 0x0000001c151c7223 */ /* 0x001fe40000000014 */
[----:B------:R-:W0:Y:S02]  /*0990*/  LDS R20, [R2+0x4] ;  /* 0x0000040002147984 */ /* 0x000e240000000800 */
[----:B0-----:R-:W-:Y:S01]  /*09a0*/  FFMA R23, R23, R20, R28 ;  /* 0x0000001417177223 */ /* 0x001fe2000000001c */
[----:B------:R-:W-:-:S05]  /*09b0*/  IADD3 R20, PT, PT, R29, 0x2, RZ ;  /* 0x000000021d147810 */ /* 0x000fca0007ffe0ff */
[----:B------:R-:W-:-:S04]  /*09c0*/  IMAD.HI.U32 R28, R24, R20, RZ ;  /* 0x00000014181c7227 */ /* 0x000fc800078e00ff */
[----:B------:R-:W-:-:S04]  /*09d0*/  IMAD.MOV R19, RZ, RZ, -R28 ;  /* 0x000000ffff137224 */ /* 0x000fc800078e0a1c */
[--C-:B------:R-:W-:Y:S01]  /*09e0*/  IMAD R19, R22, R19, R20.reuse ;  /* 0x0000001316137224 */ /* 0x100fe200078e0214 */
[----:B------:R-:W-:-:S04]  /*09f0*/  SHF.R.U32.HI R20, RZ, 0x3, R20 ;  /* 0x00000003ff147819 */ /* 0x000fc80000011614 */
[----:B------:R-:W-:Y:S01]  /*0a00*/  ISETP.GE.U32.AND P2, PT, R19, R22, PT ;  /* 0x000000161300720c */ /* 0x000fe20003f46070 */
[----:B------:R-:W-:-:S12]  /*0a10*/  IMAD R20, R20, UR4, R4 ;  /* 0x0000000414147c24 */ /* 0x000fd8000f8e0204 */
[----:B------:R-:W-:Y:S01]  /*0a20*/  @P2 IMAD.IADD R19, R19, 0x1, -R22 ;  /* 0x0000000113132824 */ /* 0x000fe200078e0a16 */
[----:B------:R-:W-:-:S04]  /*0a30*/  @P2 IADD3 R28, PT, PT, R28, 0x1, RZ ;  /* 0x000000011c1c2810 */ /* 0x000fc80007ffe0ff */
[----:B------:R-:W-:-:S13]  /*0a40*/  ISETP.GE.U32.AND P3, PT, R19, R22, PT ;  /* 0x000000161300720c */ /* 0x000fda0003f66070 */
[----:B------:R-:W-:-:S05]  /*0a50*/  @P3 VIADD R28, R28, 0x1 ;  /* 0x000000011c1c3836 */ /* 0x000fca0000000000 */
[----:B------:R-:W-:-:S05]  /*0a60*/  SEL R21, R25, R28, !P1 ;  /* 0x0000001c19157207 */ /* 0x000fca0004800000 */
[----:B------:R-:W-:-:S04]  /*0a70*/  IMAD R19, R21, UR4, R4 ;  /* 0x0000000415137c24 */ /* 0x000fc8000f8e0204 */
[----:B------:R-:W-:-:S05]  /*0a80*/  IMAD.WIDE R18, R19, 0x2, R16 ;  /* 0x0000000213127825 */ /* 0x000fca00078e0210 */
[----:B------:R0:W2:Y:S02]  /*0a90*/  LDG.E.U16.CONSTANT R28, desc[UR6][R18.64] ;  /* 0x00000006121c7981 */ /* 0x0000a4000c1e9500 */
[----:B0-----:R-:W-:-:S05]  /*0aa0*/  IMAD.WIDE.U32 R18, R20, 0x4, R14 ;  /* 0x0000000414127825 */ /* 0x001fca00078e000e */
[----:B------:R0:W3:Y:S01]  /*0ab0*/  LDG.E.CONSTANT R20, desc[UR6][R18.64] ;  /* 0x0000000612147981 */ /* 0x0000e2000c1e9900 */
[----:B------:R-:W-:Y:S02]  /*0ac0*/  IMAD R21, R21, UR5, RZ ;  /* 0x0000000515157c24 */ /* 0x000fe4000f8e02ff */
[----:B0-----:R-:W-:-:S05]  /*0ad0*/  VIADD R18, R26, 0x8 ;  /* 0x000000081a127836 */ /* 0x001fca0000000000 */
[----:B------:R-:W-:-:S04]  /*0ae0*/  LOP3.LUT R19, R18, 0x18, RZ, 0xc0, !PT ;  /* 0x0000001812137812 */ /* 0x000fc800078ec0ff */
[----:B---3--:R-:W-:Y:S01]  /*0af0*/  SHF.R.U32.HI R18, RZ, R19, R20 ;  /* 0x00000013ff127219 */ /* 0x008fe20000011614 */
[----:B------:R-:W-:-:S06]  /*0b00*/  IMAD.WIDE R20, R21, 0x4, R10 ;  /* 0x0000000415147825 */ /* 0x000fcc00078e020a */
[----:B------:R0:W3:Y:S01]  /*0b10*/  LDG.E.CONSTANT R20, desc[UR6][R20.64] ;  /* 0x0000000614147981 */ /* 0x0000e2000c1e9900 */
[----:B--2---:R-:W-:Y:S02]  /*0b20*/  IMAD.U32 R28, R28, 0x10000, RZ ;  /* 0x000100001c1c7824 */ /* 0x004fe400078e00ff */
[----:B------:R-:W-:Y:S01]  /*0b30*/  VIADD R29, R29, 0x3 ;  /* 0x000000031d1d7836 */ /* 0x000fe20000000000 */
[----:B0-----:R-:W-:Y:S02]  /*0b40*/  LOP3.LUT R21, R18, 0xf, RZ, 0xc0, !PT ;  /* 0x0000000f12157812 */ /* 0x001fe400078ec0ff */
[----:B------:R-:W0:Y:S01]  /*0b50*/  LDS R18, [R2+0x8] ;  /* 0x0000080002127984 */ /* 0x000e220000000800 */
[----:B------:R-:W-:-:S03]  /*0b60*/  VIADD R26, R26, 0xc ;  /* 0x0000000c1a1a7836 */ /* 0x000fc60000000000 */
[----:B------:R-:W1:Y:S01]  /*0b70*/  LDS R2, [R2+0xc] ;  /* 0x00000c0002027984 */ /* 0x000e620000000800 */
[----:B---3--:R-:W-:-:S04]  /*0b80*/  SHF.R.U32.HI R20, RZ, R7, R20 ;  /* 0x00000007ff147219 */ /* 0x008fc80000011614 */
[----:B------:R-:W-:-:S04]  /*0b90*/  LOP3.LUT R20, R20, 0xf, RZ, 0xc0, !PT ;  /* 0x0000000f14147812 */ /* 0x000fc800078ec0ff */
[----:B------:R-:W-:-:S04]  /*0ba0*/  IADD3 R20, PT, PT, -R20, R21, RZ ;  /* 0x0000001514147210 */ /* 0x000fc80007ffe1ff */
[----:B------:R-:W-:-:S05]  /*0bb0*/  I2FP.F32.S32 R19, R20 ;  /* 0x0000001400137245 */ /* 0x000fca0000201400 */
[----:B------:R-:W-:-:S04]  /*0bc0*/  FMUL R28, R28, R19 ;  /* 0x000000131c1c7220 */ /* 0x000fc80000400000 */
[----:B0-----:R-:W-:Y:S01]  /*0bd0*/  FFMA R23, R28, R18, R23 ;  /* 0x000000121c177223 */ /* 0x001fe20000000017 */
[----:B------:R-:W-:-:S05]  /*0be0*/  IMAD.HI.U32 R18, R24, R29, RZ ;  /* 0x0000001d18127227 */ /* 0x000fca00078e00ff */
[----:B------:R-:W-:-:S05]  /*0bf0*/  IADD3 R19, PT, PT, -R18, RZ, RZ ;  /* 0x000000ff12137210 */ /* 0x000fca0007ffe1ff */
[--C-:B------:R-:W-:Y:S01]  /*0c00*/  IMAD R19, R22, R19, R29.reuse ;  /* 0x0000001316137224 */ /* 0x100fe200078e021d */
[----:B------:R-:W-:-:S04]  /*0c10*/  SHF.R.U32.HI R29, RZ, 0x3, R29 ;  /* 0x00000003ff1d7819 */ /* 0x000fc8000001161d */
[----:B------:R-:W-:Y:S01]  /*0c20*/  ISETP.GE.U32.AND P2, PT, R19, R22, PT ;  /* 0x000000161300720c */ /* 0x000fe20003f46070 */
[----:B------:R-:W-:-:S04]  /*0c30*/  IMAD R29, R29, UR4, R4 ;  /* 0x000000041d1d7c24 */ /* 0x000fc8000f8e0204 */
[----:B------:R-:W-:-:S06]  /*0c40*/  IMAD.WIDE.U32 R14, R29, 0x4, R14 ;  /* 0x000000041d0e7825 */ /* 0x000fcc00078e000e */
[----:B------:R-:W2:Y:S02]  /*0c50*/  LDG.E.CONSTANT R14, desc[UR6][R14.64] ;  /* 0x000000060e0e7981 */ /* 0x000ea4000c1e9900 */
[----:B------:R-:W-:Y:S02]  /*0c60*/  @P2 IMAD.IADD R19, R19, 0x1, -R22 ;  /* 0x0000000113132824 */ /* 0x000fe400078e0a16 */
[----:B------:R-:W-:-:S03]  /*0c70*/  @P2 VIADD R18, R18, 0x1 ;  /* 0x0000000112122836 */ /* 0x000fc60000000000 */
[----:B------:R-:W-:-:S13]  /*0c80*/  ISETP.GE.U32.AND P3, PT, R19, R22, PT ;  /* 0x000000161300720c */ /* 0x000fda0003f66070 */
[----:B------:R-:W-:-:S04]  /*0c90*/  @P3 IADD3 R18, PT, PT, R18, 0x1, RZ ;  /* 0x0000000112123810 */ /* 0x000fc80007ffe0ff */
[----:B------:R-:W-:-:S05]  /*0ca0*/  SEL R25, R25, R18, !P1 ;  /* 0x0000001219197207 */ /* 0x000fca0004800000 */
[----:B------:R-:W-:-:S04]  /*0cb0*/  IMAD R19, R25, UR5, RZ ;  /* 0x0000000519137c24 */ /* 0x000fc8000f8e02ff */
[----:B------:R-:W-:-:S06]  /*0cc0*/  IMAD.WIDE R18, R19, 0x4, R10 ;  /* 0x0000000413127825 */ /* 0x000fcc00078e020a */
[----:B------:R-:W3:Y:S01]  /*0cd0*/  LDG.E.CONSTANT R18, desc[UR6][R18.64] ;  /* 0x0000000612127981 */ /* 0x000ee2000c1e9900 */
[----:B------:R-:W-:-:S04]  /*0ce0*/  IMAD R25, R25, UR4, R4 ;  /* 0x0000000419197c24 */ /* 0x000fc8000f8e0204 */
[----:B------:R-:W-:-:S06]  /*0cf0*/  IMAD.WIDE R16, R25, 0x2, R16 ;  /* 0x0000000219107825 */ /* 0x000fcc00078e0210 */
[----:B------:R-:W4:Y:S01]  /*0d00*/  LDG.E.U16.CONSTANT R16, desc[UR6][R16.64] ;  /* 0x0000000610107981 */ /* 0x000f22000c1e9500 */
[----:B------:R-:W-:Y:S02]  /*0d10*/  LOP3.LUT R21, R26, 0x1c, RZ, 0xc0, !PT ;  /* 0x0000001c1a157812 */ /* 0x000fe400078ec0ff */
[----:B------:R-:W-:-:S04]  /*0d20*/  VIMNMX R25, PT, PT, R8, 0x20, PT ;  /* 0x0000002008197848 */ /* 0x000fc80003fe0100 */
[----:B------:R-:W-:Y:S02]  /*0d30*/  VIMNMX R25, PT, PT, R25, 0x1, !PT ;  /* 0x0000000119197848 */ /* 0x000fe40007fe0100 */
[----:B------:R-:W-:Y:S02]  /*0d40*/  IADD3 R27, PT, PT, R27, 0x4, RZ ;  /* 0x000000041b1b7810 */ /* 0x000fe40007ffe0ff */
[----:B--2---:R-:W-:-:S04]  /*0d50*/  SHF.R.U32.HI R21, RZ, R21, R14 ;  /* 0x00000015ff157219 */ /* 0x004fc8000001160e */
[----:B------:R-:W-:Y:S02]  /*0d60*/  LOP3.LUT R21, R21, 0xf, RZ, 0xc0, !PT ;  /* 0x0000000f15157812 */ /* 0x000fe400078ec0ff */
[----:B---3--:R-:W-:-:S04]  /*0d70*/  SHF.R.U32.HI R20, RZ, R7, R18 ;  /* 0x00000007ff147219 */ /* 0x008fc80000011612 */
[----:B------:R-:W-:-:S05]  /*0d80*/  LOP3.LUT R20, R20, 0xf, RZ, 0xc0, !PT ;  /* 0x0000000f14147812 */ /* 0x000fca00078ec0ff */
[----:B------:R-:W-:Y:S01]  /*0d90*/  IMAD.IADD R20, R21, 0x1, -R20 ;  /* 0x0000000115147824 */ /* 0x000fe200078e0a14 */
[----:B------:R-:W-:-:S04]  /*0da0*/  LOP3.LUT R21, R25, 0x3c, RZ, 0xc0, !PT ;  /* 0x0000003c19157812 */ /* 0x000fc800078ec0ff */
[----:B------:R-:W-:Y:S01]  /*0db0*/  ISETP.NE.AND P2, PT, R27, R21, PT ;  /* 0x000000151b00720c */ /* 0x000fe20003f45270 */
[----:B----4-:R-:W-:Y:S01]  /*0dc0*/  IMAD.U32 R16, R16, 0x10000, RZ ;  /* 0x0001000010107824 */ /* 0x010fe200078e00ff */
[----:B------:R-:W-:-:S05]  /*0dd0*/  I2FP.F32.S32 R15, R20 ;  /* 0x00000014000f7245 */ /* 0x000fca0000201400 */
[----:B------:R-:W-:-:S04]  /*0de0*/  FMUL R16, R16, R15 ;  /* 0x0000000f10107220 */ /* 0x000fc80000400000 */
[----:B-1----:R-:W-:Y:S02]  /*0df0*/  FFMA R20, R16, R2, R23 ;  /* 0x0000000210147223 */ /* 0x002fe40000000017 */
[----:B------:R-:W-:Y:S05]  /*0e00*/  @P2 BRA `(.L_x_9) ;  /* 0xfffffff400d42947 */ /* 0x000fea000383ffff */
[----:B------:R-:W-:Y:S05]  /*0e10*/  BSYNC.RECONVERGENT B3 ;  /* 0x0000000000037941 */ /* 0x000fea0003800200 */
.L_x_8:
[----:B------:R-:W-:Y:S05]  /*0e20*/  BSYNC.RECONVERGENT B2 ;  /* 0x0000000000027941 */ /* 0x000fea0003800200 */
.L_x_7:
[----:B------:R-:W-:-:S04]  /*0e30*/  VIMNMX R2, PT, PT, R8, 0x20, PT ;  /* 0x0000002008027848 */ /* 0x000fc80003fe0100 */
[----:B------:R-:W-:-:S04]  /*0e40*/  VIMNMX R2, PT, PT, R2, 0x1, !PT ;  /* 0x0000000102027848 */ /* 0x000fc80007fe0100 */
[----:B------:R-:W-:-:S04]  /*0e50*/  LOP3.LUT R14, R2, 0x3, RZ, 0xc0, !PT ;  /* 0x00000003020e7812 */ /* 0x000fc800078ec0ff */
[----:B------:R-:W-:-:S13]  /*0e60*/  ISETP.NE.AND P1, PT, R14, RZ, PT ;  /* 0x000000ff0e00720c */ /* 0x000fda0003f25270 */
[----:B------:R-:W-:Y:S05]  /*0e70*/  @!P1 BRA `(.L_x_5) ;  /* 0x0000001000689947 */ /* 0x000fea0003800000 */
[----:B------:R-:W-:Y:S01]  /*0e80*/  ISETP.NE.AND P2, PT, R14, 0x1, PT ;  /* 0x000000010e00780c */ /* 0x000fe20003f45270 */
[----:B------:R-:W-:Y:S01]  /*0e90*/  BSSY.RECONVERGENT B2, `(.L_x_10) ;  /* 0x0000054000027945 */ /* 0x000fe20003800200 */
[----:B------:R-:W-:-:S04]  /*0ea0*/  LOP3.LUT R2, R2, 0x1, RZ, 0xc0, !PT ;  /* 0x0000000102027812 */ /* 0x000fc800078ec0ff */
[----:B------:R-:W-:-:S07]  /*0eb0*/  ISETP.NE.U32.AND P1, PT, R2, 0x1, PT ;  /* 0x000000010200780c */ /* 0x000fce0003f25070 */
[----:B------:R-:W-:Y:S06]  /*0ec0*/  @!P2 BRA `(.L_x_11) ;  /* 0x000000040040a947 */ /* 0x000fec0003800000 */
[----:B------:R-:W1:Y:S01]  /*0ed0*/  I2F.U32.RP R2, R22 ;  /* 0x0000001600027306 */ /* 0x000e620000209000 */
[----:B------:R-:W-:Y:S01]  /*0ee0*/  IMAD.IADD R27, R21, 0x1, R6 ;  /* 0x00000001151b7824 */ /* 0x000fe200078e0206 */
[----:B------:R-:W2:Y:S04]  /*0ef0*/  LDCU UR4, c[0x0][0x3b4] ;  /* 0x00007680ff0477ac */ /* 0x000ea80008000800 */
[----:B------:R-:W-:Y:S02]  /*0f00*/  IADD3 R25, PT, PT, R27, 0x1, RZ ;  /* 0x000000011b197810 */ /* 0x000fe40007ffe0ff */
[----:B------:R-:W-:Y:S01]  /*0f10*/  SHF.R.U32.HI R29, RZ, 0x3, R27 ;  /* 0x00000003ff1d7819 */ /* 0x000fe2000001161b */
[----:B-1----:R-:W1:Y:S04]  /*0f20*/  MUFU.RCP R2, R2 ;  /* 0x0000000200027308 */ /* 0x002e680000001000 */
[----:B--2---:R-:W-:-:S02]  /*0f30*/  IMAD R29, R29, UR4, R4 ;  /* 0x000000041d1d7c24 */ /* 0x004fc4000f8e0204 */
[----:B-1----:R-:W-:Y:S01]  /*0f40*/  VIADD R14, R2, 0xffffffe ;  /* 0x0ffffffe020e7836 */ /* 0x002fe20000000000 */
[----:B------:R-:W-:-:S03]  /*0f50*/  LOP3.LUT R2, RZ, R22, RZ, 0x33, !PT ;  /* 0x00000016ff027212 */ /* 0x000fc600078e33ff */
[----:B------:R1:W0:Y:S02]  /*0f60*/  F2I.FTZ.U32.TRUNC.NTZ R15, R14 ;  /* 0x0000000e000f7305 */ /* 0x000224000021f000 */
[----:B-1----:R-:W-:Y:S01]  /*0f70*/  IMAD.MOV.U32 R14, RZ, RZ, RZ ;  /* 0x000000ffff0e7224 */ /* 0x002fe200078e00ff */
[----:B0-----:R-:W-:-:S05]  /*0f80*/  IADD3 R17, PT, PT, RZ, -R15, RZ ;  /* 0x8000000fff117210 */ /* 0x001fca0007ffe0ff */
[----:B------:R-:W-:-:S04]  /*0f90*/  IMAD R17, R17, R22, RZ ;  /* 0x0000001611117224 */ /* 0x000fc800078e02ff */
[----:B------:R-:W-:-:S06]  /*0fa0*/  IMAD.HI.U32 R16, R15, R17, R14 ;  /* 0x000000110f107227 */ /* 0x000fcc00078e000e */
[----:B------:R-:W-:-:S04]  /*0fb0*/  IMAD.HI.U32 R17, R16, R27, RZ ;  /* 0x0000001b10117227 */ /* 0x000fc800078e00ff */
[----:B------:R-:W-:Y:S02]  /*0fc0*/  IMAD.MOV R15, RZ, RZ, -R17 ;  /* 0x000000ffff0f7224 */ /* 0x000fe400078e0a11 */
[----:B------:R-:W-:Y:S01]  /*0fd0*/  IMAD.HI.U32 R23, R16, R25, RZ ;  /* 0x0000001910177227 */ /* 0x000fe200078e00ff */
[----:B------:R-:W-:-:S03]  /*0fe0*/  LOP3.LUT R16, RZ, R22, RZ, 0x33, !PT ;  /* 0x00000016ff107212 */ /* 0x000fc600078e33ff */
[----:B------:R-:W-:Y:S02]  /*0ff0*/  IMAD R15, R22, R15, R27 ;  /* 0x0000000f160f7224 */ /* 0x000fe400078e021b */
[----:B------:R-:W-:-:S03]  /*1000*/  IMAD.MOV R19, RZ, RZ, -R23 ;  /* 0x000000ffff137224 */ /* 0x000fc600078e0a17 */
[----:B------:R-:W-:Y:S01]  /*1010*/  ISETP.GE.U32.AND P4, PT, R15, R22, PT ;  /* 0x000000160f00720c */ /* 0x000fe20003f86070 */
[--C-:B------:R-:W-:Y:S01]  /*1020*/  IMAD R19, R22, R19, R25.reuse ;  /* 0x0000001316137224 */ /* 0x100fe200078e0219 */
[----:B------:R-:W-:-:S04]  /*1030*/  SHF.R.U32.HI R25, RZ, 0x3, R25 ;  /* 0x00000003ff197819 */ /* 0x000fc80000011619 */
[----:B------:R-:W-:Y:S01]  /*1040*/  ISETP.GE.U32.AND P5, PT, R19, R22, PT ;  /* 0x000000161300720c */ /* 0x000fe20003fa6070 */
[----:B------:R-:W-:-:S06]  /*1050*/  IMAD R25, R25, UR4, R4 ;  /* 0x0000000419197c24 */ /* 0x000fcc000f8e0204 */
[-C--:B------:R-:W-:Y:S01]  /*1060*/  @P4 IADD3 R15, PT, PT, R15, -R22.reuse, RZ ;  /* 0x800000160f0f4210 */ /* 0x080fe20007ffe0ff */
[----:B------:R-:W-:Y:S01]  /*1070*/  @P4 VIADD R17, R17, 0x1 ;  /* 0x0000000111114836 */ /* 0x000fe20000000000 */
[----:B------:R-:W-:Y:S02]  /*1080*/  ISETP.NE.U32.AND P4, PT, R22, RZ, PT ;  /* 0x000000ff1600720c */ /* 0x000fe40003f85070 */
[----:B------:R-:W-:Y:S02]  /*1090*/  ISETP.GE.U32.AND P3, PT, R15, R22, PT ;  /* 0x000000160f00720c */ /* 0x000fe40003f66070 */
[----:B------:R-:W-:Y:S01]  /*10a0*/  @P5 IMAD.IADD R19, R19, 0x1, -R22 ;  /* 0x0000000113135824 */ /* 0x000fe200078e0a16 */
[----:B------:R-:W0:Y:S01]  /*10b0*/  LDC.64 R14, c[0x0][0x390] ;  /* 0x0000e400ff0e7b82 */ /* 0x000e220000000a00 */
[----:B------:R-:W-:-:S03]  /*10c0*/  @P5 IADD3 R23, PT, PT, R23, 0x1, RZ ;  /* 0x0000000117175810 */ /* 0x000fc60007ffe0ff */
[----:B------:R-:W-:-:S04]  /*10d0*/  ISETP.GE.U32.AND P2, PT, R19, R22, PT ;  /* 0x000000161300720c */ /* 0x000fc80003f46070 */
[----:B------:R-:W1:Y:S02]  /*10e0*/  LDC.64 R18, c[0x0][0x398] ;  /* 0x0000e600ff127b82 */ /* 0x000e640000000a00 */
[----:B------:R-:W-:-:S05]  /*10f0*/  @P3 VIADD R17, R17, 0x1 ;  /* 0x0000000111113836 */ /* 0x000fca0000000000 */
[----:B------:R-:W-:Y:S02]  /*1100*/  SEL R17, R2, R17, !P4 ;  /* 0x0000001102117207 */ /* 0x000fe40006000000 */
[----:B------:R-:W-:-:S03]  /*1110*/  @P2 VIADD R23, R23, 0x1 ;  /* 0x0000000117172836 */ /* 0x000fc60000000000 */
[----:B------:R-:W-:Y:S02]  /*1120*/  IMAD R27, R17, UR4, R4 ;  /* 0x00000004111b7c24 */ /* 0x000fe4000f8e0204 */
[----:B------:R-:W-:Y:S01]  /*1130*/  SEL R23, R16, R23, !P4 ;  /* 0x0000001710177207 */ /* 0x000fe20006000000 */
[----:B0-----:R-:W-:-:S04]  /*1140*/  IMAD.WIDE.U32 R28, R29, 0x4, R14 ;  /* 0x000000041d1c7825 */ /* 0x001fc800078e000e */
[----:B------:R-:W-:Y:S02]  /*1150*/  IMAD.WIDE.U32 R14, R25, 0x4, R14 ;  /* 0x00000004190e7825 */ /* 0x000fe400078e000e */
[----:B------:R0:W2:Y:S02]  /*1160*/  LDG.E.CONSTANT R28, desc[UR6][R28.64] ;  /* 0x000000061c1c7981 */ /* 0x0000a4000c1e9900 */
[----:B------:R-:W-:Y:S02]  /*1170*/  IMAD R25, R17, UR5, RZ ;  /* 0x0000000511197c24 */ /* 0x000fe4000f8e02ff */
[----:B------:R-:W-:Y:S01]  /*1180*/  IMAD R17, R23, UR5, RZ ;  /* 0x0000000517117c24 */ /* 0x000fe2000f8e02ff */
[----:B------:R3:W4:Y:S01]  /*1190*/  LDG.E.CONSTANT R14, desc[UR6][R14.64] ;  /* 0x000000060e0e7981 */ /* 0x000722000c1e9900 */
[----:B------:R-:W-:-:S04]  /*11a0*/  IMAD.WIDE R24, R25, 0x4, R10 ;  /* 0x0000000419187825 */ /* 0x000fc800078e020a */
[----:B------:R-:W-:Y:S02]  /*11b0*/  IMAD.WIDE R16, R17, 0x4, R10 ;  /* 0x0000000411107825 */ /* 0x000fe400078e020a */
[----:B------:R5:W4:Y:S02]  /*11c0*/  LDG.E.CONSTANT R24, desc[UR6][R24.64] ;  /* 0x0000000618187981 */ /* 0x000b24000c1e9900 */
[----:B------:R-:W-:Y:S02]  /*11d0*/  IMAD R2, R23, UR4, R4 ;  /* 0x0000000417027c24 */ /* 0x000fe4000f8e0204 */
[----:B------:R-:W4:Y:S01]  /*11e0*/  LDG.E.CONSTANT R16, desc[UR6][R16.64] ;  /* 0x0000000610107981 */ /* 0x000f22000c1e9900 */
[----:B-1----:R-:W-:-:S04]  /*11f0*/  IMAD.WIDE R26, R27, 0x2, R18 ;  /* 0x000000021b1a7825 */ /* 0x002fc800078e0212 */
[----:B------:R-:W-:Y:S02]  /*1200*/  IMAD.WIDE R18, R2, 0x2, R18 ;  /* 0x0000000202127825 */ /* 0x000fe400078e0212 */
[----:B------:R-:W4:Y:S04]  /*1210*/  LDG.E.U16.CONSTANT R26, desc[UR6][R26.64] ;  /* 0x000000061a1a7981 */ /* 0x000f28000c1e9500 */
[----:B------:R-:W4:Y:S01]  /*1220*/  LDG.E.U16.CONSTANT R18, desc[UR6][R18.64] ;  /* 0x0000000612127981 */ /* 0x000f22000c1e9500 */
[----:B0-----:R-:W-:-:S05]  /*1230*/  SHF.L.U32 R29, R21, 0x2, RZ ;  /* 0x00000002151d7819 */ /* 0x001fca00000006ff */
[----:B------:R-:W-:-:S05]  /*1240*/  IMAD.IADD R2, R5, 0x1, R29 ;  /* 0x0000000105027824 */ /* 0x000fca00078e021d */
[----:B------:R-:W0:Y:S04]  /*1250*/  LDS R23, [R2] ;  /* 0x0000000002177984 */ /* 0x000e280000000800 */
[----:B------:R-:W1:Y:S01]  /*1260*/  LDS R2, [R2+0x4] ;  /* 0x0000040002027984 */ /* 0x000e620000000800 */
[C---:B---3--:R-:W-:Y:S01]  /*1270*/  VIADD R15, R29.reuse, 0x4 ;  /* 0x000000041d0f7836 */ /* 0x048fe20000000000 */
[----:B------:R-:W-:-:S04]  /*1280*/  LOP3.LUT R29, R29, 0x1c, RZ, 0xc0, !PT ;  /* 0x0000001c1d1d7812 */ /* 0x000fc800078ec0ff */
[----:B-----5:R-:W-:Y:S01]  /*1290*/  LOP3.LUT R25, R15, 0x1c, RZ, 0xc0, !PT ;  /* 0x0000001c0f197812 */ /* 0x020fe200078ec0ff */
[----:B------:R-:W-:Y:S01]  /*12a0*/  VIADD R21, R21, 0x2 ;  /* 0x0000000215157836 */ /* 0x000fe20000000000 */
[----:B--2---:R-:W-:Y:S02]  /*12b0*/  SHF.R.U32.HI R28, RZ, R29, R28 ;  /* 0x0000001dff1c7219 */ /* 0x004fe4000001161c */
[----:B----4-:R-:W-:Y:S02]  /*12c0*/  SHF.R.U32.HI R14, RZ, R25, R14 ;  /* 0x00000019ff0e7219 */ /* 0x010fe4000001160e */
[----:B------:R-:W-:Y:S02]  /*12d0*/  LOP3.LUT R15, R28, 0xf, RZ, 0xc0, !PT ;  /* 0x0000000f1c0f7812 */ /* 0x000fe400078ec0ff */
[-C--:B------:R-:W-:Y:S02]  /*12e0*/  SHF.R.U32.HI R24, RZ, R7.reuse, R24 ;  /* 0x00000007ff187219 */ /* 0x080fe40000011618 */
[----:B------:R-:W-:-:S02]  /*12f0*/  SHF.R.U32.HI R16, RZ, R7, R16 ;  /* 0x00000007ff107219 */ /* 0x000fc40000011610 */
[----:B------:R-:W-:Y:S02]  /*1300*/  LOP3.LUT R24, R24, 0xf, RZ, 0xc0, !PT ;  /* 0x0000000f18187812 */ /* 0x000fe400078ec0ff */
[----:B------:R-:W-:Y:S02]  /*1310*/  LOP3.LUT R17, R14, 0xf, RZ, 0xc0, !PT ;  /* 0x0000000f0e117812 */ /* 0x000fe400078ec0ff */
[----:B------:R-:W-:Y:S02]  /*1320*/  LOP3.LUT R16, R16, 0xf, RZ, 0xc0, !PT ;  /* 0x0000000f10107812 */ /* 0x000fe400078ec0ff */
[----:B------:R-:W-:Y:S01]  /*1330*/  IADD3 R15, PT, PT, -R24, R15, RZ ;  /* 0x0000000f180f7210 */ /* 0x000fe20007ffe1ff */
[----:B------:R-:W-:Y:S02]  /*1340*/  IMAD.U32 R26, R26, 0x10000, RZ ;  /* 0x000100001a1a7824 */ /* 0x000fe400078e00ff */
[----:B------:R-:W-:Y:S01]  /*1350*/  IMAD.IADD R16, R17, 0x1, -R16 ;  /* 0x0000000111107824 */ /* 0x000fe200078e0a10 */
[----:B------:R-:W-:-:S02]  /*1360*/  I2FP.F32.S32 R15, R15 ;  /* 0x0000000f000f7245 */ /* 0x000fc40000201400 */
[----:B------:R-:W-:Y:S02]  /*1370*/  SHF.L.U32 R18, R18, 0x10, RZ ;  /* 0x0000001012127819 */ /* 0x000fe400000006ff */
[----:B------:R-:W-:Y:S01]  /*1380*/  I2FP.F32.S32 R17, R16 ;  /* 0x0000001000117245 */ /* 0x000fe20000201400 */
[----:B------:R-:W-:-:S04]  /*1390*/  FMUL R15, R26, R15 ;  /* 0x0000000f1a0f7220 */ /* 0x000fc80000400000 */
[----:B------:R-:W-:Y:S01]  /*13a0*/  FMUL R18, R18, R17 ;  /* 0x0000001112127220 */ /* 0x000fe20000400000 */
[----:B0-----:R-:W-:-:S04]  /*13b0*/  FFMA R15, R15, R23, R20 ;  /* 0x000000170f0f7223 */ /* 0x001fc80000000014 */
[----:B-1----:R-:W-:-:S07]  /*13c0*/  FFMA R20, R18, R2, R15 ;  /* 0x0000000212147223 */ /* 0x002fce000000000f */
.L_x_11:
[----:B------:R-:W-:Y:S05]  /*13d0*/  BSYNC.RECONVERGENT B2 ;  /* 0x0000000000027941 */ /* 0x000fea0003800200 */
.L_x_10:
[----:B------:R-:W-:Y:S05]  /*13e0*/  @P1 BRA `(.L_x_5) ;  /* 0x0000000c000c1947 */ /* 0x000fea0003800000 */
[----:B0-----:R-:W0:Y:S01]  /*13f0*/  I2F.U32.RP R16, R22 ;  /* 0x0000001600107306 */ /* 0x001e220000209000 */
[----:B------:R-:W1:Y:S01]  /*1400*/  LDCU UR4, c[0x0][0x3b4] ;  /* 0x00007680ff0477ac */ /* 0x000e620008000800 */
[----:B------:R-:W-:-:S06]  /*1410*/  ISETP.NE.U32.AND P3, PT, R22, RZ, PT ;  /* 0x000000ff1600720c */ /* 0x000fcc0003f65070 */
[----:B0-----:R-:W0:Y:S02]  /*1420*/  MUFU.RCP R16, R16 ;  /* 0x0000001000107308 */ /* 0x001e240000001000 */
[----:B0-----:R-:W-:-:S06]  /*1430*/  VIADD R14, R16, 0xffffffe ;  /* 0x0ffffffe100e7836 */ /* 0x001fcc0000000000 */
[----:B------:R0:W2:Y:S02]  /*1440*/  F2I.FTZ.U32.TRUNC.NTZ R15, R14 ;  /* 0x0000000e000f7305 */ /* 0x0000a4000021f000 */
[----:B0-----:R-:W-:Y:S01]  /*1450*/  IMAD.MOV.U32 R14, RZ, RZ, RZ ;  /* 0x000000ffff0e7224 */ /* 0x001fe200078e00ff */
[----:B--2---:R-:W-:-:S05]  /*1460*/  IADD3 R17, PT, PT, RZ, -R15, RZ ;  /* 0x8000000fff117210 */ /* 0x004fca0007ffe0ff */
[----:B------:R-:W-:-:S04]  /*1470*/  IMAD R17, R17, R22, RZ ;  /* 0x0000001611117224 */ /* 0x000fc800078e02ff */
[----:B------:R-:W-:-:S04]  /*1480*/  IMAD.HI.U32 R2, R15, R17, R14 ;  /* 0x000000110f027227 */ /* 0x000fc800078e000e */
[----:B------:R-:W-:-:S04]  /*1490*/  IMAD.IADD R17, R21, 0x1, R6 ;  /* 0x0000000115117824 */ /* 0x000fc800078e0206 */
[----:B------:R-:W-:-:S05]  /*14a0*/  IMAD.HI.U32 R2, R2, R17, RZ ;  /* 0x0000001102027227 */ /* 0x000fca00078e00ff */
[----:B------:R-:W-:-:S05]  /*14b0*/  IADD3 R15, PT, PT, -R2, RZ, RZ ;  /* 0x000000ff020f7210 */ /* 0x000fca0007ffe1ff */
[--C-:B------:R-:W-:Y:S01]  /*14c0*/  IMAD R15, R22, R15, R17.reuse ;  /* 0x0000000f160f7224 */ /* 0x100fe200078e0211 */
[----:B------:R-:W-:-:S04]  /*14d0*/  SHF.R.U32.HI R17, RZ, 0x3, R17 ;  /* 0x00000003ff117819 */ /* 0x000fc80000011611 */
[----:B------:R-:W-:Y:S01]  /*14e0*/  ISETP.GE.U32.AND P1, PT, R15, R22, PT ;  /* 0x000000160f00720c */ /* 0x000fe20003f26070 */
[----:B-1----:R-:W-:-:S12]  /*14f0*/  IMAD R19, R17, UR4, R4 ;  /* 0x0000000411137c24 */ /* 0x002fd8000f8e0204 */
[----:B------:R-:W-:Y:S02]  /*1500*/  @P1 IMAD.IADD R15, R15, 0x1, -R22 ;  /* 0x000000010f0f1824 */ /* 0x000fe400078e0a16 */
[----:B------:R-:W-:-:S03]  /*1510*/  @P1 VIADD R2, R2, 0x1 ;  /* 0x0000000102021836 */ /* 0x000fc60000000000 */
[----:B------:R-:W-:Y:S02]  /*1520*/  ISETP.GE.U32.AND P2, PT, R15, R22, PT ;  /* 0x000000160f00720c */ /* 0x000fe40003f46070 */
[----:B------:R-:W0:Y:S11]  /*1530*/  LDC.64 R14, c[0x0][0x390] ;  /* 0x0000e400ff0e7b82 */ /* 0x000e360000000a00 */
[----:B------:R-:W-:-:S02]  /*1540*/  @P2 IADD3 R2, PT, PT, R2, 0x1, RZ ;  /* 0x0000000102022810 */ /* 0x000fc40007ffe0ff */
[----:B------:R-:W-:-:S05]  /*1550*/  @!P3 LOP3.LUT R2, RZ, R22, RZ, 0x33, !PT ;  /* 0x00000016ff02b212 */ /* 0x000fca00078e33ff */
[----:B------:R-:W-:-:S04]  /*1560*/  IMAD R17, R2, UR5, RZ ;  /* 0x0000000502117c24 */ /* 0x000fc8000f8e02ff */
[----:B------:R-:W-:-:S04]  /*1570*/  IMAD.WIDE R16, R17, 0x4, R10 ;  /* 0x0000000411107825 */ /* 0x000fc800078e020a */
[----:B0-----:R-:W-:Y:S02]  /*1580*/  IMAD.WIDE.U32 R14, R19, 0x4, R14 ;  /* 0x00000004130e7825 */ /* 0x001fe400078e000e */
[----:B------:R-:W2:Y:S04]  /*1590*/  LDG.E.CONSTANT R16, desc[UR6][R16.64] ;  /* 0x0000000610107981 */ /* 0x000ea8000c1e9900 */
[----:B------:R-:W3:Y:S01]  /*15a0*/  LDG.E.CONSTANT R14, desc[UR6][R14.64] ;  /* 0x000000060e0e7981 */ /* 0x000ee2000c1e9900 */
[----:B------:R-:W-:-:S04]  /*15b0*/  IMAD R19, R2, UR4, RZ ;  /* 0x0000000402137c24 */ /* 0x000fc8000f8e02ff */
[----:B------:R-:W-:-:S06]  /*15c0*/  IMAD.WIDE R18, R19, 0x2, R12 ;  /* 0x0000000213127825 */ /* 0x000fcc00078e020c */
[----:B------:R-:W4:Y:S01]  /*15d0*/  LDG.E.U16.CONSTANT R18, desc[UR6][R18.64] ;  /* 0x0000000612127981 */ /* 0x000f22000c1e9500 */
[----:B------:R-:W-:-:S04]  /*15e0*/  IMAD.SHL.U32 R2, R21, 0x4, RZ ;  /* 0x0000000415027824 */ /* 0x000fc800078e00ff */
[----:B------:R-:W-:-:S06]  /*15f0*/  IMAD.IADD R22, R5, 0x1, R2 ;  /* 0x0000000105167824 */ /* 0x000fcc00078e0202 */
[----:B------:R-:W0:Y:S01]  /*1600*/  LDS R22, [R22] ;  /* 0x0000000016167984 */ /* 0x000e220000000800 */
[----:B------:R-:W-:Y:S02]  /*1610*/  LOP3.LUT R21, R2, 0x1c, RZ, 0xc0, !PT ;  /* 0x0000001c02157812 */ /* 0x000fe400078ec0ff */
[----:B--2---:R-:W-:Y:S02]  /*1620*/  SHF.R.U32.HI R2, RZ, R7, R16 ;  /* 0x00000007ff027219 */ /* 0x004fe40000011610 */
[----:B---3--:R-:W-:Y:S02]  /*1630*/  SHF.R.U32.HI R21, RZ, R21, R14 ;  /* 0x00000015ff157219 */ /* 0x008fe4000001160e */
[----:B------:R-:W-:Y:S02]  /*1640*/  LOP3.LUT R2, R2, 0xf, RZ, 0xc0, !PT ;  /* 0x0000000f02027812 */ /* 0x000fe400078ec0ff */
[----:B------:R-:W-:-:S04]  /*1650*/  LOP3.LUT R21, R21, 0xf, RZ, 0xc0, !PT ;  /* 0x0000000f15157812 */ /* 0x000fc800078ec0ff */
[----:B------:R-:W-:Y:S01]  /*1660*/  IADD3 R21, PT, PT, -R2, R21, RZ ;  /* 0x0000001502157210 */ /* 0x000fe20007ffe1ff */
[----:B----4-:R-:W-:-:S03]  /*1670*/  IMAD.U32 R2, R18, 0x10000, RZ ;  /* 0x0001000012027824 */ /* 0x010fc600078e00ff */
[----:B------:R-:W-:-:S05]  /*1680*/  I2FP.F32.S32 R21, R21 ;  /* 0x0000001500157245 */ /* 0x000fca0000201400 */
[----:B------:R-:W-:-:S04]  /*1690*/  FMUL R21, R2, R21 ;  /* 0x0000001502157220 */ /* 0x000fc80000400000 */
[----:B0-----:R-:W-:Y:S01]  /*16a0*/  FFMA R20, R21, R22, R20 ;  /* 0x0000001615147223 */ /* 0x001fe20000000014 */
[----:B------:R-:W-:Y:S06]  /*16b0*/  BRA `(.L_x_5) ;  /* 0x0000000800587947 */ /* 0x000fec0003800000 */
.L_x_6:
[C---:B------:R-:W-:Y:S01]  /*16c0*/  ISETP.GE.AND P1, PT, R8.reuse, 0x4, PT ;  /* 0x000000040800780c */ /* 0x040fe20003f26270 */
[----:B------:R-:W-:Y:S01]  /*16d0*/  BSSY.RECONVERGENT B2, `(.L_x_12) ;  /* 0x000004f000027945 */ /* 0x000fe20003800200 */
[----:B------:R-:W-:Y:S01]  /*16e0*/  VIMNMX R18, PT, PT, R8, 0x20, PT ;  /* 0x0000002008127848 */ /* 0x000fe20003fe0100 */
[----:B------:R-:W-:-:S03]  /*16f0*/  IMAD.MOV.U32 R21, RZ, RZ, RZ ;  /* 0x000000ffff157224 */ /* 0x000fc600078e00ff */
[----:B------:R-:W-:-:S07]  /*1700*/  VIMNMX R18, PT, PT, R18, 0x1, !PT ;  /* 0x0000000112127848 */ /* 0x000fce0007fe0100 */
[----:B------:R-:W-:Y:S05]  /*1710*/  @!P1 BRA `(.L_x_13) ;  /* 0x0000000400289947 */ /* 0x000fea0003800000 */
[----:B------:R-:W2:Y:S04]  /*1720*/  LDG.E.CONSTANT R14, desc[UR6][R10.64] ;  /* 0x000000060a0e7981 */ /* 0x000ea8000c1e9900 */
[----:B------:R-:W3:Y:S01]  /*1730*/  LDG.E.U16.CONSTANT R24, desc[UR6][R12.64] ;  /* 0x000000060c187981 */ /* 0x000ee2000c1e9500 */
[----:B------:R-:W-:Y:S01]  /*1740*/  LOP3.LUT R21, R18, 0x3c, RZ, 0xc0, !PT ;  /* 0x0000003c12157812 */ /* 0x000fe200078ec0ff */
[----:B------:R-:W-:Y:S01]  /*1750*/  BSSY.RECONVERGENT B3, `(.L_x_13) ;  /* 0x0000046000037945 */ /* 0x000fe20003800200 */
[----:B------:R-:W-:Y:S01]  /*1760*/  IADD3 R22, PT, PT, R5, 0x8, RZ ;  /* 0x0000000805167810 */ /* 0x000fe20007ffe0ff */
[----:B------:R-:W-:Y:S01]  /*1770*/  VIADD R2, R6, 0x3 ;  /* 0x0000000306027836 */ /* 0x000fe20000000000 */
[----:B------:R-:W-:Y:S01]  /*1780*/  IADD3 R23, PT, PT, -R21, RZ, RZ ;  /* 0x000000ff15177210 */ /* 0x000fe20007ffe1ff */
[----:B------:R-:W-:Y:S01]  /*1790*/  IMAD.MOV.U32 R25, RZ, RZ, 0x8 ;  /* 0x00000008ff197424 */ /* 0x000fe200078e00ff */
[----:B--2---:R-:W-:Y:S01]  /*17a0*/  SHF.R.U32.HI R14, RZ, R7, R14 ;  /* 0x00000007ff0e7219 */ /* 0x004fe2000001160e */
[----:B---3--:R-:W-:-:S03]  /*17b0*/  IMAD.U32 R24, R24, 0x10000, RZ ;  /* 0x0001000018187824 */ /* 0x008fc600078e00ff */
[----:B------:R-:W-:-:S07]  /*17c0*/  LOP3.LUT R19, R14, 0xf, RZ, 0xc0, !PT ;  /* 0x0000000f0e137812 */ /* 0x000fce00078ec0ff */
.L_x_14:
[----:B------:R-:W1:Y:S01]  /*17d0*/  LDC.64 R14, c[0x0][0x390] ;  /* 0x0000e400ff0e7b82 */ /* 0x000e620000000a00 */
[----:B------:R-:W2:Y:S01]  /*17e0*/  LDCU UR4, c[0x0][0x3b4] ;  /* 0x00007680ff0477ac */ /* 0x000ea20008000800 */
[----:B0-----:R-:W-:Y:S01]  /*17f0*/  VIADD R16, R2, 0xfffffffd ;  /* 0xfffffffd02107836 */ /* 0x001fe20000000000 */
[----:B------:R-:W0:Y:S04]  /*1800*/  LDS R27, [R22+-0x8] ;  /* 0xfffff800161b7984 */ /* 0x000e280000000800 */
[----:B------:R-:W-:-:S05]  /*1810*/  SHF.R.U32.HI R17, RZ, 0x3, R16 ;  /* 0x00000003ff117819 */ /* 0x000fca0000011610 */
[----:B--2---:R-:W-:-:S04]  /*1820*/  IMAD R17, R17, UR4, R4 ;  /* 0x0000000411117c24 */ /* 0x004fc8000f8e0204 */
[----:B-1----:R-:W-:-:S06]  /*1830*/  IMAD.WIDE.U32 R16, R17, 0x4, R14 ;  /* 0x0000000411107825 */ /* 0x002fcc00078e000e */
[----:B------:R-:W2:Y:S01]  /*1840*/  LDG.E.CONSTANT R16, desc[UR6][R16.64] ;  /* 0x0000000610107981 */ /* 0x000ea2000c1e9900 */
[----:B------:R-:W-:-:S04]  /*1850*/  IADD3 R26, PT, PT, R25, -0x8, RZ ;  /* 0xfffffff8191a7810 */ /* 0x000fc80007ffe0ff */
[----:B------:R-:W-:-:S04]  /*1860*/  LOP3.LUT R29, R26, 0x10, RZ, 0xc0, !PT ;  /* 0x000000101a1d7812 */ /* 0x000fc800078ec0ff */
[----:B--2---:R-:W-:-:S04]  /*1870*/  SHF.R.U32.HI R29, RZ, R29, R16 ;  /* 0x0000001dff1d7219 */ /* 0x004fc80000011610 */
[----:B------:R-:W-:-:S05]  /*1880*/  LOP3.LUT R26, R29, 0xf, RZ, 0xc0, !PT ;  /* 0x0000000f1d1a7812 */ /* 0x000fca00078ec0ff */
[----:B------:R-:W-:-:S05]  /*1890*/  IMAD.IADD R26, R26, 0x1, -R19 ;  /* 0x000000011a1a7824 */ /* 0x000fca00078e0a13 */
[----:B------:R-:W-:Y:S01]  /*18a0*/  I2FP.F32.S32 R29, R26 ;  /* 0x0000001a001d7245 */ /* 0x000fe20000201400 */
[----:B------:R-:W-:-:S04]  /*18b0*/  VIADD R26, R2, 0xfffffffe ;  /* 0xfffffffe021a7836 */ /* 0x000fc80000000000 */
[----:B------:R-:W-:Y:S01]  /*18c0*/  FMUL R29, R24, R29 ;  /* 0x0000001d181d7220 */ /* 0x000fe20000400000 */
[----:B------:R-:W-:-:S03]  /*18d0*/  SHF.R.U32.HI R26, RZ, 0x3, R26 ;  /* 0x00000003ff1a7819 */ /* 0x000fc6000001161a */
[----:B0-----:R-:W-:Y:S02]  /*18e0*/  FFMA R20, R29, R27, R20 ;  /* 0x0000001b1d147223 */ /* 0x001fe40000000014 */
[----:B------:R-:W-:Y:S01]  /*18f0*/  IMAD R17, R26, UR4, R4 ;  /* 0x000000041a117c24 */ /* 0x000fe2000f8e0204 */
[----:B------:R-:W0:Y:S03]  /*1900*/  LDS R27, [R22+-0x4] ;  /* 0xfffffc00161b7984 */ /* 0x000e260000000800 */
[----:B------:R-:W-:-:S06]  /*1910*/  IMAD.WIDE.U32 R16, R17, 0x4, R14 ;  /* 0x0000000411107825 */ /* 0x000fcc00078e000e */
        /* <DEDUP_REMOVED lines=12> */
[----:B------:R-:W-:Y:S01]  /*19e0*/  SHF.R.U32.HI R27, RZ, 0x3, R2 ;  /* 0x00000003ff1b7819 */ /* 0x000fe20000011602 */
[----:B------:R-:W-:Y:S02]  /*19f0*/  LDS R26, [R22+0x4] ;  /* 0x00000400161a7984 */ /* 0x000fe40000000800 */
[----:B------:R-:W-:-:S06]  /*1a00*/  IMAD.WIDE.U32 R16, R17, 0x4, R14 ;  /* 0x0000000411107825 */ /* 0x000fcc00078e000e */
[----:B------:R-:W2:Y:S01]  /*1a10*/  LDG.E.CONSTANT R16, desc[UR6][R16.64] ;  /* 0x0000000610107981 */ /* 0x000ea2000c1e9900 */
[----:B------:R-:W-:-:S04]  /*1a20*/  IMAD R27, R27, UR4, R4 ;  /* 0x000000041b1b7c24 */ /* 0x000fc8000f8e0204 */
[----:B------:R-:W-:-:S06]  /*1a30*/  IMAD.WIDE.U32 R14, R27, 0x4, R14 ;  /* 0x000000041b0e7825 */ /* 0x000fcc00078e000e */
[----:B------:R-:W3:Y:S01]  /*1a40*/  LDG.E.CONSTANT R14, desc[UR6][R14.64] ;  /* 0x000000060e0e7981 */ /* 0x000ee2000c1e9900 */
[C---:B------:R-:W-:Y:S01]  /*1a50*/  LOP3.LUT R27, R25.reuse, 0x18, RZ, 0xc0, !PT ;  /* 0x00000018191b7812 */ /* 0x040fe200078ec0ff */
[----:B------:R-:W-:Y:S01]  /*1a60*/  VIADD R2, R2, 0x4 ;  /* 0x0000000402027836 */ /* 0x000fe20000000000 */
[C---:B------:R-:W-:Y:S01]  /*1a70*/  IADD3 R28, PT, PT, R25.reuse, 0x4, RZ ;  /* 0x00000004191c7810 */ /* 0x040fe20007ffe0ff */
[----:B------:R-:W-:Y:S01]  /*1a80*/  VIADD R25, R25, 0x10 ;  /* 0x0000001019197836 */ /* 0x000fe20000000000 */
[----:B------:R-:W-:Y:S02]  /*1a90*/  IADD3 R23, PT, PT, R23, 0x4, RZ ;  /* 0x0000000417177810 */ /* 0x000fe40007ffe0ff */
[----:B------:R-:W-:Y:S02]  /*1aa0*/  LOP3.LUT R28, R28, 0x1c, RZ, 0xc0, !PT ;  /* 0x0000001c1c1c7812 */ /* 0x000fe400078ec0ff */
[----:B------:R-:W-:Y:S02]  /*1ab0*/  ISETP.NE.AND P1, PT, R23, RZ, PT ;  /* 0x000000ff1700720c */ /* 0x000fe40003f25270 */
[----:B--2---:R-:W-:-:S02]  /*1ac0*/  SHF.R.U32.HI R29, RZ, R27, R16 ;  /* 0x0000001bff1d7219 */ /* 0x004fc40000011610 */
[----:B------:R0:W1:Y:S02]  /*1ad0*/  LDS R27, [R22] ;  /* 0x00000000161b7984 */ /* 0x0000640000000800 */
[----:B------:R-:W-:-:S05]  /*1ae0*/  LOP3.LUT R16, R29, 0xf, RZ, 0xc0, !PT ;  /* 0x0000000f1d107812 */ /* 0x000fca00078ec0ff */
[----:B------:R-:W-:Y:S01]  /*1af0*/  IMAD.IADD R16, R16, 0x1, -R19 ;  /* 0x0000000110107824 */ /* 0x000fe200078e0a13 */
[----:B0-----:R-:W-:Y:S02]  /*1b00*/  IADD3 R22, PT, PT, R22, 0x10, RZ ;  /* 0x0000001016167810 */ /* 0x001fe40007ffe0ff */
[----:B---3--:R-:W-:Y:S02]  /*1b10*/  SHF.R.U32.HI R28, RZ, R28, R14 ;  /* 0x0000001cff1c7219 */ /* 0x008fe4000001160e */
[----:B------:R-:W-:Y:S02]  /*1b20*/  I2FP.F32.S32 R15, R16 ;  /* 0x00000010000f7245 */ /* 0x000fe40000201400 */
[----:B------:R-:W-:-:S03]  /*1b30*/  LOP3.LUT R28, R28, 0xf, RZ, 0xc0, !PT ;  /* 0x0000000f1c1c7812 */ /* 0x000fc600078ec0ff */
[----:B------:R-:W-:Y:S02]  /*1b40*/  FMUL R15, R24, R15 ;  /* 0x0000000f180f7220 */ /* 0x000fe40000400000 */
[----:B------:R-:W-:-:S05]  /*1b50*/  IMAD.IADD R28, R28, 0x1, -R19 ;  /* 0x000000011c1c7824 */ /* 0x000fca00078e0a13 */
[----:B------:R-:W-:Y:S01]  /*1b60*/  I2FP.F32.S32 R17, R28 ;  /* 0x0000001c00117245 */ /* 0x000fe20000201400 */
[----:B-1----:R-:W-:-:S04]  /*1b70*/  FFMA R15, R15, R27, R20 ;  /* 0x0000001b0f0f7223 */ /* 0x002fc80000000014 */
[----:B------:R-:W-:-:S04]  /*1b80*/  FMUL R20, R24, R17 ;  /* 0x0000001118147220 */ /* 0x000fc80000400000 */
[----:B------:R-:W-:Y:S01]  /*1b90*/  FFMA R20, R20, R26, R15 ;  /* 0x0000001a14147223 */ /* 0x000fe2000000000f */
[----:B------:R-:W-:Y:S06]  /*1ba0*/  @P1 BRA `(.L_x_14) ;  /* 0xfffffffc00081947 */ /* 0x000fec000383ffff */
[----:B------:R-:W-:Y:S05]  /*1bb0*/  BSYNC.RECONVERGENT B3 ;  /* 0x0000000000037941 */ /* 0x000fea0003800200 */
.L_x_13:
[----:B------:R-:W-:Y:S05]  /*1bc0*/  BSYNC.RECONVERGENT B2 ;  /* 0x0000000000027941 */ /* 0x000fea0003800200 */
.L_x_12:
        /* <DEDUP_REMOVED lines=8> */
[----:B0-----:R-:W0:Y:S01]  /*1c50*/  LDC.64 R16, c[0x0][0x390] ;  /* 0x0000e400ff107b82 */ /* 0x001e220000000a00 */
[----:B------:R-:W1:Y:S01]  /*1c60*/  LDCU UR4, c[0x0][0x3b4] ;  /* 0x00007680ff0477ac */ /* 0x000e620008000800 */
[----:B------:R-:W-:Y:S01]  /*1c70*/  IMAD.IADD R2, R21, 0x1, R6 ;  /* 0x0000000115027824 */ /* 0x000fe200078e0206 */
[----:B------:R-:W2:Y:S03]  /*1c80*/  LDG.E.CONSTANT R26, desc[UR6][R10.64] ;  /* 0x000000060a1a7981 */ /* 0x000ea6000c1e9900 */
[----:B------:R-:W-:Y:S01]  /*1c90*/  VIADD R14, R2, 0x1 ;  /* 0x00000001020e7836 */ /* 0x000fe20000000000 */
[----:B------:R-:W-:Y:S01]  /*1ca0*/  SHF.R.U32.HI R15, RZ, 0x3, R2 ;  /* 0x00000003ff0f7819 */ /* 0x000fe20000011602 */
[----:B------:R-:W3:Y:S03]  /*1cb0*/  LDG.E.U16.CONSTANT R18, desc[UR6][R12.64] ;  /* 0x000000060c127981 */ /* 0x000ee6000c1e9500 */
[----:B------:R-:W-:Y:S01]  /*1cc0*/  SHF.R.U32.HI R19, RZ, 0x3, R14 ;  /* 0x00000003ff137819 */ /* 0x000fe2000001160e */
[----:B-1----:R-:W-:-:S04]  /*1cd0*/  IMAD R15, R15, UR4, R4 ;  /* 0x000000040f0f7c24 */ /* 0x002fc8000f8e0204 */
[----:B------:R-:W-:Y:S02]  /*1ce0*/  IMAD R19, R19, UR4, R4 ;  /* 0x0000000413137c24 */ /* 0x000fe4000f8e0204 */
[----:B0-----:R-:W-:-:S04]  /*1cf0*/  IMAD.WIDE.U32 R14, R15, 0x4, R16 ;  /* 0x000000040f0e7825 */ /* 0x001fc800078e0010 */
[----:B------:R-:W-:Y:S02]  /*1d00*/  IMAD.WIDE.U32 R16, R19, 0x4, R16 ;  /* 0x0000000413107825 */ /* 0x000fe400078e0010 */
[----:B------:R0:W4:Y:S04]  /*1d10*/  LDG.E.CONSTANT R14, desc[UR6][R14.64] ;  /* 0x000000060e0e7981 */ /* 0x000128000c1e9900 */
[----:B------:R3:W5:Y:S01]  /*1d20*/  LDG.E.CONSTANT R16, desc[UR6][R16.64] ;  /* 0x0000000610107981 */ /* 0x000762000c1e9900 */
[----:B------:R-:W-:-:S05]  /*1d30*/  SHF.L.U32 R22, R21, 0x2, RZ ;  /* 0x0000000215167819 */ /* 0x000fca00000006ff */
[----:B------:R-:W-:-:S05]  /*1d40*/  IMAD.IADD R24, R5, 0x1, R22 ;  /* 0x0000000105187824 */ /* 0x000fca00078e0216 */
[----:B------:R-:W1:Y:S04]  /*1d50*/  LDS R19, [R24] ;  /* 0x0000000018137984 */ /* 0x000e680000000800 */
[----:B------:R-:W1:Y:S01]  /*1d60*/  LDS R2, [R24+0x4] ;  /* 0x0000040018027984 */ /* 0x000e620000000800 */
[C---:B------:R-:W-:Y:S01]  /*1d70*/  VIADD R25, R22.reuse, 0x4 ;  /* 0x0000000416197836 */ /* 0x040fe20000000000 */
[----:B------:R-:W-:-:S04]  /*1d80*/  LOP3.LUT R23, R22, 0x1c, RZ, 0xc0, !PT ;  /* 0x0000001c16177812 */ /* 0x000fc800078ec0ff */
[----:B------:R-:W-:Y:S02]  /*1d90*/  LOP3.LUT R25, R25, 0x1c, RZ, 0xc0, !PT ;  /* 0x0000001c19197812 */ /* 0x000fe400078ec0ff */
[----:B------:R-:W-:Y:S02]  /*1da0*/  IADD3 R21, PT, PT, R21, 0x2, RZ ;  /* 0x0000000215157810 */ /* 0x000fe40007ffe0ff */
[----:B--2---:R-:W-:-:S04]  /*1db0*/  SHF.R.U32.HI R26, RZ, R7, R26 ;  /* 0x00000007ff1a7219 */ /* 0x004fc8000001161a */
[----:B0-----:R-:W-:Y:S01]  /*1dc0*/  LOP3.LUT R15, R26, 0xf, RZ, 0xc0, !PT ;  /* 0x0000000f1a0f7812 */ /* 0x001fe200078ec0ff */
[----:B---3--:R-:W-:Y:S01]  /*1dd0*/  IMAD.U32 R17, R18, 0x10000, RZ ;  /* 0x0001000012117824 */ /* 0x008fe200078e00ff */
[----:B----4-:R-:W-:Y:S02]  /*1de0*/  SHF.R.U32.HI R14, RZ, R23, R14 ;  /* 0x00000017ff0e7219 */ /* 0x010fe4000001160e */
[----:B-----5:R-:W-:Y:S02]  /*1df0*/  SHF.R.U32.HI R16, RZ, R25, R16 ;  /* 0x00000019ff107219 */ /* 0x020fe40000011610 */
[----:B------:R-:W-:Y:S02]  /*1e00*/  LOP3.LUT R14, R14, 0xf, RZ, 0xc0, !PT ;  /* 0x0000000f0e0e7812 */ /* 0x000fe400078ec0ff */
[----:B------:R-:W-:Y:S02]  /*1e10*/  LOP3.LUT R16, R16, 0xf, RZ, 0xc0, !PT ;  /* 0x0000000f10107812 */ /* 0x000fe400078ec0ff */
[----:B------:R-:W-:-:S03]  /*1e20*/  IADD3 R14, PT, PT, -R15, R14, RZ ;  /* 0x0000000e0f0e7210 */ /* 0x000fc60007ffe1ff */
[----:B------:R-:W-:Y:S01]  /*1e30*/  IMAD.IADD R16, R16, 0x1, -R15 ;  /* 0x0000000110107824 */ /* 0x000fe200078e0a0f */
[----:B------:R-:W-:-:S04]  /*1e40*/  I2FP.F32.S32 R14, R14 ;  /* 0x0000000e000e7245 */ /* 0x000fc80000201400 */
[----:B------:R-:W-:Y:S01]  /*1e50*/  I2FP.F32.S32 R16, R16 ;  /* 0x0000001000107245 */ /* 0x000fe20000201400 */
[----:B------:R-:W-:-:S04]  /*1e60*/  FMUL R15, R17, R14 ;  /* 0x0000000e110f7220 */ /* 0x000fc80000400000 */
[----:B------:R-:W-:Y:S01]  /*1e70*/  FMUL R16, R17, R16 ;  /* 0x0000001011107220 */ /* 0x000fe20000400000 */
[----:B-1----:R-:W-:-:S04]  /*1e80*/  FFMA R15, R15, R19, R20 ;  /* 0x000000130f0f7223 */ /* 0x002fc80000000014 */
[----:B------:R-:W-:-:S07]  /*1e90*/  FFMA R20, R16, R2, R15 ;  /* 0x0000000210147223 */ /* 0x000fce000000000f */
.L_x_16:
[----:B------:R-:W-:Y:S05]  /*1ea0*/  BSYNC.RECONVERGENT B2 ;  /* 0x0000000000027941 */ /* 0x000fea0003800200 */
.L_x_15:
[----:B------:R-:W-:Y:S05]  /*1eb0*/  @P2 BRA `(.L_x_5) ;  /* 0x0000000000582947 */ /* 0x000fea0003800000 */
[----:B------:R-:W1:Y:S01]  /*1ec0*/  LDC.64 R14, c[0x0][0x390] ;  /* 0x0000e400ff0e7b82 */ /* 0x000e620000000a00 */
[----:B------:R-:W2:Y:S01]  /*1ed0*/  LDCU UR4, c[0x0][0x3b4] ;  /* 0x00007680ff0477ac */ /* 0x000ea20008000800 */
[----:B------:R-:W-:Y:S01]  /*1ee0*/  IMAD.IADD R2, R21, 0x1, R6 ;  /* 0x0000000115027824 */ /* 0x000fe200078e0206 */
[----:B------:R-:W3:Y:S04]  /*1ef0*/  LDG.E.CONSTANT R22, desc[UR6][R10.64] ;  /* 0x000000060a167981 */ /* 0x000ee8000c1e9900 */
[----:B0-----:R-:W-:Y:S01]  /*1f00*/  SHF.R.U32.HI R17, RZ, 0x3, R2 ;  /* 0x00000003ff117819 */ /* 0x001fe20000011602 */
[----:B------:R-:W4:Y:S04]  /*1f10*/  LDG.E.U16.CONSTANT R18, desc[UR6][R12.64] ;  /* 0x000000060c127981 */ /* 0x000f28000c1e9500 */
[----:B--2---:R-:W-:-:S04]  /*1f20*/  IMAD R17, R17, UR4, R4 ;  /* 0x0000000411117c24 */ /* 0x004fc8000f8e0204 */
[----:B-1----:R-:W-:-:S06]  /*1f30*/  IMAD.WIDE.U32 R14, R17, 0x4, R14 ;  /* 0x00000004110e7825 */ /* 0x002fcc00078e000e */
[----:B------:R-:W2:Y:S01]  /*1f40*/  LDG.E.CONSTANT R14, desc[UR6][R14.64] ;  /* 0x000000060e0e7981 */ /* 0x000ea2000c1e9900 */
[----:B------:R-:W-:-:S05]  /*1f50*/  IMAD.SHL.U32 R2, R21, 0x4, RZ ;  /* 0x0000000415027824 */ /* 0x000fca00078e00ff */
[----:B------:R-:W-:-:S06]  /*1f60*/  IADD3 R16, PT, PT, R5, R2, RZ ;  /* 0x0000000205107210 */ /* 0x000fcc0007ffe0ff */
[----:B------:R-:W0:Y:S01]  /*1f70*/  LDS R16, [R16] ;  /* 0x0000000010107984 */ /* 0x000e220000000800 */
[----:B------:R-:W-:Y:S02]  /*1f80*/  LOP3.LUT R17, R2, 0x1c, RZ, 0xc0, !PT ;  /* 0x0000001c02117812 */ /* 0x000fe400078ec0ff */
[----:B---3--:R-:W-:-:S04]  /*1f90*/  SHF.R.U32.HI R22, RZ, R7, R22 ;  /* 0x00000007ff167219 */ /* 0x008fc80000011616 */
[----:B------:R-:W-:Y:S01]  /*1fa0*/  LOP3.LUT R22, R22, 0xf, RZ, 0xc0, !PT ;  /* 0x0000000f16167812 */ /* 0x000fe200078ec0ff */
[----:B----4-:R-:W-:Y:S01]  /*1fb0*/  IMAD.U32 R18, R18, 0x10000, RZ ;  /* 0x0001000012127824 */ /* 0x010fe200078e00ff */
[----:B--2---:R-:W-:-:S04]  /*1fc0*/  SHF.R.U32.HI R17, RZ, R17, R14 ;  /* 0x00000011ff117219 */ /* 0x004fc8000001160e */
[----:B------:R-:W-:-:S05]  /*1fd0*/  LOP3.LUT R17, R17, 0xf, RZ, 0xc0, !PT ;  /* 0x0000000f11117812 */ /* 0x000fca00078ec0ff */
[----:B------:R-:W-:-:S05]  /*1fe0*/  IMAD.IADD R17, R17, 0x1, -R22 ;  /* 0x0000000111117824 */ /* 0x000fca00078e0a16 */
[----:B------:R-:W-:-:S05]  /*1ff0*/  I2FP.F32.S32 R17, R17 ;  /* 0x0000001100117245 */ /* 0x000fca0000201400 */
[----:B------:R-:W-:-:S04]  /*2000*/  FMUL R17, R18, R17 ;  /* 0x0000001112117220 */ /* 0x000fc80000400000 */
[----:B0-----:R-:W-:-:S07]  /*2010*/  FFMA R20, R17, R16, R20 ;  /* 0x0000001011147223 */ /* 0x001fce0000000014 */
.L_x_5:
[----:B------:R-:W-:Y:S05]  /*2020*/  BSYNC.RECONVERGENT B1 ;  /* 0x0000000000017941 */ /* 0x000fea0003800200 */
.L_x_4:
[----:B------:R-:W-:Y:S01]  /*2030*/  IADD3 R6, PT, PT, R6, 0x20, RZ ;  /* 0x0000002006067810 */ /* 0x000fe20007ffe0ff */
[----:B------:R-:W-:Y:S01]  /*2040*/  BAR.SYNC.DEFER_BLOCKING 0x0 ;  /* 0x0000000000007b1d */ /* 0x000fe20000010000 */
[----:B------:R-:W-:Y:S02]  /*2050*/  VIADD R8, R8, 0xffffffe0 ;  /* 0xffffffe008087836 */ /* 0x000fe40000000000 */
[----:B------:R-:W-:-:S13]  /*2060*/  ISETP.GE.AND P1, PT, R6, R9, PT ;  /* 0x000000090600720c */ /* 0x000fda0003f26270 */
[----:B------:R-:W-:Y:S05]  /*2070*/  @!P1 BRA `(.L_x_17) ;  /* 0xffffffe000749947 */ /* 0x000fea000383ffff */
[----:B------:R-:W-:Y:S05]  /*2080*/  BSYNC.RECONVERGENT B0 ;  /* 0x0000000000007941 */ /* 0x000fea0003800200 */
.L_x_0:
[----:B------:R-:W1:Y:S02]  /*2090*/  LDCU.64 UR10, c[0x0][0x3b0] ;  /* 0x00007600ff0a77ac */ /* 0x000e640008000a00 */
[----:B-1----:R-:W-:-:S04]  /*20a0*/  ISETP.GE.AND P0, PT, R4, UR11, PT ;  /* 0x0000000b04007c0c */ /* 0x002fc8000bf06270 */
[----:B------:R-:W-:-:S13]  /*20b0*/  ISETP.GE.OR P0, PT, R3, UR10, P0 ;  /* 0x0000000a03007c0c */ /* 0x000fda0008706670 */
[----:B------:R-:W-:Y:S05]  /*20c0*/  @P0 EXIT ;  /* 0x000000000000094d */ /* 0x000fea0003800000 */
[----:B------:R-:W1:Y:S01]  /*20d0*/  LDCU.U8 UR4, c[0x0][0x3c4] ;  /* 0x00007880ff0477ac */ /* 0x000e620008000000 */
[----:B------:R-:W2:Y:S01]  /*20e0*/  LDC.64 R6, c[0x0][0x380] ;  /* 0x0000e000ff067b82 */ /* 0x000ea20000000a00 */
[----:B------:R-:W-:Y:S01]  /*20f0*/  IMAD R9, R3, UR11, R4 ;  /* 0x0000000b03097c24 */ /* 0x000fe2000f8e0204 */
[----:B------:R-:W3:Y:S01]  /*2100*/  LDCU.64 UR8, c[0x0][0x3a8] ;  /* 0x00007500ff0877ac */ /* 0x000ee20008000a00 */
[----:B-1----:R-:W-:Y:S02]  /*2110*/  UPRMT UR4, UR4, 0x8880, URZ ;  /* 0x0000888004047896 */ /* 0x002fe400080000ff */
[----:B---3--:R-:W-:Y:S02]  /*2120*/  UISETP.EQ.U32.AND UP1, UPT, UR8, URZ, UPT ;  /* 0x000000ff0800728c */ /* 0x008fe4000bf22070 */
[----:B------:R-:W-:-:S04]  /*2130*/  UISETP.NE.AND UP0, UPT, UR4, URZ, UPT ;  /* 0x000000ff0400728c */ /* 0x000fc8000bf05270 */
[----:B------:R-:W-:-:S09]  /*2140*/  UISETP.EQ.OR.EX UP0, UPT, UR9, URZ, !UP0, UP1 ;  /* 0x000000ff0900728c */ /* 0x000fd2000c702710 */
[----:B------:R-:W-:Y:S05]  /*2150*/  BRA.U UP0, `(.L_x_18) ;  /* 0x0000000100147547 */ /* 0x000fea000b800000 */
[----:B------:R-:W1:Y:S02]  /*2160*/  LDC.64 R2, c[0x0][0x3a8] ;  /* 0x0000ea00ff027b82 */ /* 0x000e640000000a00 */
[----:B-1----:R-:W-:-:S06]  /*2170*/  IMAD.WIDE.U32 R4, R4, 0x2, R2 ;  /* 0x0000000204047825 */ /* 0x002fcc00078e0002 */
[----:B------:R-:W3:Y:S02]  /*2180*/  LDG.E.U16.CONSTANT R4, desc[UR6][R4.64] ;  /* 0x0000000604047981 */ /* 0x000ee4000c1e9500 */
[----:B---3--:R-:W-:-:S05]  /*2190*/  SHF.L.U32 R0, R4, 0x10, RZ ;  /* 0x0000001004007819 */ /* 0x008fca00000006ff */
[----:B------:R-:W-:-:S07]  /*21a0*/  FADD R20, R0, R20 ;  /* 0x0000001400147221 */ /* 0x000fce0000000000 */
.L_x_18:
[----:B------:R-:W-:Y:S01]  /*21b0*/  F2FP.BF16.F32.PACK_AB R0, RZ, R20 ;  /* 0x00000014ff00723e */ /* 0x000fe200000010ff */
[----:B--2---:R-:W-:-:S05]  /*21c0*/  IMAD.WIDE.U32 R2, R9, 0x2, R6 ;  /* 0x0000000209027825 */ /* 0x004fca00078e0006 */
[----:B------:R-:W-:Y:S01]  /*21d0*/  STG.E.U16 desc[UR6][R2.64], R0 ;  /* 0x0000000002007986 */ /* 0x000fe2000c101506 */
[----:B------:R-:W-:Y:S05]  /*21e0*/  EXIT ;  /* 0x000000000000794d */ /* 0x000fea0003800000 */
.L_x_19:
[----:B------:R-:W-:-:S00]  /*21f0*/  BRA `(.L_x_19) ;  /* 0xfffffffc00fc7947 */ /* 0x000fc0000383ffff */
[----:B------:R-:W-:-:S00]  /*2200*/  NOP ;  /* 0x0000000000007918 */ /* 0x000fc00000000000 */
[----:B------:R-:W-:-:S00]  /*2210*/  NOP ;  /* 0x0000000000007918 */ /* 0x000fc00000000000 */
[----:B------:R-:W-:-:S00]  /*2220*/  NOP ;  /* 0x0000000000007918 */ /* 0x000fc00000000000 */
[----:B------:R-:W-:-:S00]  /*2230*/  NOP ;  /* 0x0000000000007918 */ /* 0x000fc00000000000 */
[----:B------:R-:W-:-:S00]  /*2240*/  NOP ;  /* 0x0000000000007918 */ /* 0x000fc00000000000 */
[----:B------:R-:W-:-:S00]  /*2250*/  NOP ;  /* 0x0000000000007918 */ /* 0x000fc00000000000 */
[----:B------:R-:W-:-:S00]  /*2260*/  NOP ;  /* 0x0000000000007918 */ /* 0x000fc00000000000 */
[----:B------:R-:W-:-:S00]  /*2270*/  NOP ;  /* 0x0000000000007918 */ /* 0x000fc00000000000 */
.L_x_36:


//--------------------- .text.gptq_gemm_int4_bf16_naive --------------------------
	.section	.text.gptq_gemm_int4_bf16_naive,"ax",@progbits
	.align	128
        .global         gptq_gemm_int4_bf16_naive
        .type           gptq_gemm_int4_bf16_naive,@function
        .size           gptq_gemm_int4_bf16_naive,(.L_x_37 - gptq_gemm_int4_bf16_naive)
        .other          gptq_gemm_int4_bf16_naive,@"STO_CUDA_ENTRY STV_DEFAULT"
gptq_gemm_int4_bf16_naive:
.text.gptq_gemm_int4_bf16_naive:
[----:B------:R-:W-:Y:S01]  /*0000*/  LDC R1, c[0x0][0x37c] ;  /* 0x0000df00ff017b82 */ /* 0x000fe20000000800 */
[----:B------:R-:W0:Y:S07]  /*0010*/  S2R R5, SR_TID.X ;  /* 0x0000000000057919 */ /* 0x000e2e0000002100 */
[----:B------:R-:W1:Y:S01]  /*0020*/  LDC R3, c[0x0][0x364] ;  /* 0x0000d900ff037b82 */ /* 0x000e620000000800 */
[----:B------:R-:W2:Y:S01]  /*0030*/  LDCU.64 UR6, c[0x0][0x3b0] ;  /* 0x00007600ff0677ac */ /* 0x000ea20008000a00 */
[----:B------:R-:W1:Y:S06]  /*0040*/  S2R R2, SR_TID.Y ;  /* 0x0000000000027919 */ /* 0x000e6c0000002200 */
[----:B------:R-:W0:Y:S08]  /*0050*/  S2UR UR5, SR_CTAID.X ;  /* 0x00000000000579c3 */ /* 0x000e300000002500 */
[----:B------:R-:W0:Y:S08]  /*0060*/  LDC R0, c[0x0][0x360] ;  /* 0x0000d800ff007b82 */ /* 0x000e300000000800 */
[----:B------:R-:W1:Y:S01]  /*0070*/  S2UR UR4, SR_CTAID.Y ;  /* 0x00000000000479c3 */ /* 0x000e620000002600 */
[----:B0-----:R-:W-:-:S05]  /*0080*/  IMAD R0, R0, UR5, R5 ;  /* 0x0000000500007c24 */ /* 0x001fca000f8e0205 */
[----:B--2---:R-:W-:Y:S01]  /*0090*/  ISETP.GE.AND P0, PT, R0, UR7, PT ;  /* 0x0000000700007c0c */ /* 0x004fe2000bf06270 */
[----:B-1----:R-:W-:-:S05]  /*00a0*/  IMAD R3, R3, UR4, R2 ;  /* 0x0000000403037c24 */ /* 0x002fca000f8e0202 */
[----:B------:R-:W-:-:S13]  /*00b0*/  ISETP.GE.OR P0, PT, R3, UR6, P0 ;  /* 0x0000000603007c0c */ /* 0x000fda0008706670 */
[----:B------:R-:W-:Y:S05]  /*00c0*/  @P0 EXIT ;  /* 0x000000000000094d */ /* 0x000fea0003800000 */
[----:B------:R-:W0:Y:S01]  /*00d0*/  LDCU UR6, c[0x0][0x3b8] ;  /* 0x00007700ff0677ac */ /* 0x000e220008000800 */
[----:B------:R-:W-:Y:S01]  /*00e0*/  SHF.R.S32.HI R5, RZ, 0x1f, R0 ;  /* 0x0000001fff057819 */ /* 0x000fe20000011400 */
[----:B------:R-:W-:Y:S01]  /*00f0*/  IMAD.MOV.U32 R24, RZ, RZ, RZ ;  /* 0x000000ffff187224 */ /* 0x000fe200078e00ff */
[----:B------:R-:W1:Y:S02]  /*0100*/  LDCU.64 UR8, c[0x0][0x358] ;  /* 0x00006b00ff0877ac */ /* 0x000e640008000a00 */
[----:B------:R-:W-:Y:S01]  /*0110*/  LEA.HI R5, R5, R0, RZ, 0x3 ;  /* 0x0000000005057211 */ /* 0x000fe200078f18ff */
[----:B0-----:R-:W-:-:S09]  /*0120*/  UISETP.GE.AND UP0, UPT, UR6, 0x1, UPT ;  /* 0x000000010600788c */ /* 0x001fd2000bf06270 */
[----:B-1----:R-:W-:Y:S05]  /*0130*/  BRA.U !UP0, `(.L_x_20) ;  /* 0x0000001d082c7547 */ /* 0x002fea000b800000 */
[----:B------:R-:W0:Y:S01]  /*0140*/  LDCU UR14, c[0x0][0x3bc] ;  /* 0x00007780ff0e77ac */ /* 0x000e220008000800 */
[----:B------:R-:W-:Y:S02]  /*0150*/  LOP3.LUT R7, R5, 0x3ffffff8, RZ, 0xc0, !PT ;  /* 0x3ffffff805077812 */ /* 0x000fe400078ec0ff */
[----:B------:R-:W-:Y:S01]  /*0160*/  SHF.R.S32.HI R4, RZ, 0x3, R5 ;  /* 0x00000003ff047819 */ /* 0x000fe20000011405 */
[----:B------:R-:W-:Y:S02]  /*0170*/  IMAD R5, R3, UR6, RZ ;  /* 0x0000000603057c24 */ /* 0x000fe4000f8e02ff */
[----:B------:R-:W-:-:S05]  /*0180*/  IMAD.IADD R6, R0, 0x1, -R7 ;  /* 0x0000000100067824 */ /* 0x000fca00078e0a07 */
[----:B------:R-:W-:Y:S01]  /*0190*/  SHF.L.U32 R6, R6, 0x2, RZ ;  /* 0x0000000206067819 */ /* 0x000fe200000006ff */
[----:B0-----:R-:W-:-:S09]  /*01a0*/  UISETP.GE.AND UP0, UPT, UR14, 0x1, UPT ;  /* 0x000000010e00788c */ /* 0x001fd2000bf06270 */
[----:B------:R-:W-:Y:S05]  /*01b0*/  BRA.U !UP0, `(.L_x_21) ;  /* 0x0000001108b47547 */ /* 0x000fea000b800000 */
[----:B------:R-:W-:Y:S01]  /*01c0*/  UISETP.GE.U32.AND UP1, UPT, UR6, 0x4, UPT ;  /* 0x000000040600788c */ /* 0x000fe2000bf26070 */
[----:B------:R-:W-:Y:S01]  /*01d0*/  IMAD.MOV.U32 R24, RZ, RZ, RZ ;  /* 0x000000ffff187224 */ /* 0x000fe200078e00ff */
[----:B------:R-:W-:Y:S01]  /*01e0*/  UIADD3 UR4, UPT, UPT, UR7, 0x7, URZ ;  /* 0x0000000707047890 */ /* 0x000fe2000fffe0ff */
[----:B------:R-:W-:Y:S01]  /*01f0*/  IMAD.MOV.U32 R8, RZ, RZ, RZ ;  /* 0x000000ffff087224 */ /* 0x000fe200078e00ff */
[----:B------:R-:W-:Y:S02]  /*0200*/  ULOP3.LUT UR10, UR6, 0x3, URZ, 0xc0, !UPT ;  /* 0x00000003060a7892 */ /* 0x000fe4000f8ec0ff */
[----:B------:R-:W-:Y:S02]  /*0210*/  USHF.R.S32.HI UR5, URZ, 0x1f, UR4 ;  /* 0x0000001fff057899 */ /* 0x000fe40008011404 */
[----:B------:R-:W-:Y:S02]  /*0220*/  UISETP.NE.AND UP0, UPT, UR10, URZ, UPT ;  /* 0x000000ff0a00728c */ /* 0x000fe4000bf05270 */
[----:B------:R-:W-:-:S04]  /*0230*/  ULEA.HI UR5, UR5, UR4, URZ, 0x3 ;  /* 0x0000000405057291 */ /* 0x000fc8000f8f18ff */
[----:B------:R-:W-:Y:S01]  /*0240*/  USHF.R.S32.HI UR5, URZ, 0x3, UR5 ;  /* 0x00000003ff057899 */ /* 0x000fe20008011405 */
[----:B------:R-:W-:Y:S11]  /*0250*/  BRA.U !UP1, `(.L_x_22) ;  /* 0x0000000909587547 */ /* 0x000ff6000b800000 */
[----:B------:R-:W0:Y:S01]  /*0260*/  I2F.U32.RP R2, UR14 ;  /* 0x0000000e00027d06 */ /* 0x000e220008209000 */
[----:B------:R-:W1:Y:S01]  /*0270*/  LDC.64 R16, c[0x0][0x388] ;  /* 0x0000e200ff107b82 */ /* 0x000e620000000a00 */
[----:B------:R-:W-:Y:S01]  /*0280*/  ULOP3.LUT UR4, UR6, 0x7ffffffc, URZ, 0xc0, !UPT ;  /* 0x7ffffffc06047892 */ /* 0x000fe2000f8ec0ff */
[----:B------:R-:W-:Y:S01]  /*0290*/  ISETP.NE.U32.AND P0, PT, RZ, UR14, PT ;  /* 0x0000000eff007c0c */ /* 0x000fe2000bf05070 */
[----:B------:R-:W-:Y:S01]  /*02a0*/  IMAD.MOV.U32 R24, RZ, RZ, RZ ;  /* 0x000000ffff187224 */ /* 0x000fe200078e00ff */
[----:B------:R-:W-:Y:S01]  /*02b0*/  UMOV UR12, 0x8 ;  /* 0x00000008000c7882 */ /* 0x000fe20000000000 */
[----:B------:R-:W-:-:S03]  /*02c0*/  UIADD3 UR11, UPT, UPT, -UR4, URZ, URZ ;  /* 0x000000ff040b7290 */ /* 0x000fc6000fffe1ff */
[----:B------:R-:W2:Y:S01]  /*02d0*/  LDC.64 R10, c[0x0][0x3a0] ;  /* 0x0000e800ff0a7b82 */ /* 0x000ea20000000a00 */
[----:B0-----:R-:W0:Y:S07]  /*02e0*/  MUFU.RCP R2, R2 ;  /* 0x0000000200027308 */ /* 0x001e2e0000001000 */
[----:B------:R-:W3:Y:S08]  /*02f0*/  LDC.64 R12, c[0x0][0x390] ;  /* 0x0000e400ff0c7b82 */ /* 0x000ef00000000a00 */
[----:B------:R-:W4:Y:S01]  /*0300*/  LDC.64 R14, c[0x0][0x398] ;  /* 0x0000e600ff0e7b82 */ /* 0x000f220000000a00 */
[----:B-1----:R-:W-:-:S03]  /*0310*/  IMAD.WIDE.U32 R16, R5, 0x2, R16 ;  /* 0x0000000205107825 */ /* 0x002fc600078e0010 */
[----:B------:R-:W-:Y:S02]  /*0320*/  IADD3 R18, P1, PT, R16, 0x4, RZ ;  /* 0x0000000410127810 */ /* 0x000fe40007f3e0ff */
[----:B0-----:R-:W-:Y:S01]  /*0330*/  IADD3 R8, PT, PT, R2, 0xffffffe, RZ ;  /* 0x0ffffffe02087810 */ /* 0x001fe20007ffe0ff */
[----:B------:R-:W-:Y:S01]  /*0340*/  IMAD.MOV.U32 R2, RZ, RZ, 0x1 ;  /* 0x00000001ff027424 */ /* 0x000fe200078e00ff */
[----:B------:R-:W-:Y:S02]  /*0350*/  IADD3.X R19, PT, PT, RZ, R17, RZ, P1, !PT ;  /* 0x00000011ff137210 */ /* 0x000fe40000ffe4ff */
[----:B------:R0:W1:Y:S02]  /*0360*/  F2I.FTZ.U32.TRUNC.NTZ R9, R8 ;  /* 0x0000000800097305 */ /* 0x000064000021f000 */
[----:B0-----:R-:W-:Y:S02]  /*0370*/  IMAD.MOV.U32 R8, RZ, RZ, RZ ;  /* 0x000000ffff087224 */ /* 0x001fe400078e00ff */
[----:B-1----:R-:W-:-:S04]  /*0380*/  IMAD.MOV R7, RZ, RZ, -R9 ;  /* 0x000000ffff077224 */ /* 0x002fc800078e0a09 */
[----:B------:R-:W-:-:S04]  /*0390*/  IMAD R7, R7, UR14, RZ ;  /* 0x0000000e07077c24 */ /* 0x000fc8000f8e02ff */
[----:B------:R-:W-:Y:S01]  /*03a0*/  IMAD.HI.U32 R7, R9, R7, R8 ;  /* 0x0000000709077227 */ /* 0x000fe200078e0008 */
[----:B------:R-:W-:Y:S02]  /*03b0*/  LOP3.LUT R9, RZ, UR14, RZ, 0x33, !PT ;  /* 0x0000000eff097c12 */ /* 0x000fe4000f8e33ff */
[----:B--234-:R-:W-:-:S07]  /*03c0*/  MOV R8, UR4 ;  /* 0x0000000400087c02 */ /* 0x01cfce0008000f00 */
.L_x_23:
[----:B------:R-:W-:-:S04]  /*03d0*/  VIADD R16, R2, 0xffffffff ;  /* 0xffffffff02107836 */ /* 0x000fc80000000000 */
[----:B------:R-:W-:Y:S01]  /*03e0*/  IMAD.HI.U32 R20, R7, R16, RZ ;  /* 0x0000001007147227 */ /* 0x000fe200078e00ff */
[----:B------:R-:W-:-:S03]  /*03f0*/  SHF.R.U32.HI R23, RZ, 0x3, R16 ;  /* 0x00000003ff177819 */ /* 0x000fc60000011610 */
[----:B------:R-:W-:Y:S02]  /*0400*/  IMAD.MOV R17, RZ, RZ, -R20 ;  /* 0x000000ffff117224 */ /* 0x000fe400078e0a14 */
[----:B------:R-:W-:Y:S02]  /*0410*/  IMAD R23, R23, UR7, R0 ;  /* 0x0000000717177c24 */ /* 0x000fe4000f8e0200 */
[----:B------:R-:W-:Y:S02]  /*0420*/  IMAD R17, R17, UR14, R16 ;  /* 0x0000000e11117c24 */ /* 0x000fe4000f8e0210 */
[----:B------:R-:W-:-:S03]  /*0430*/  IMAD.HI.U32 R28, R7, R2, RZ ;  /* 0x00000002071c7227 */ /* 0x000fc600078e00ff */
[----:B------:R-:W-:Y:S01]  /*0440*/  ISETP.GE.U32.AND P1, PT, R17, UR14, PT ;  /* 0x0000000e11007c0c */ /* 0x000fe2000bf26070 */
[----:B------:R-:W-:Y:S01]  /*0450*/  IMAD.WIDE R22, R23, 0x4, R12 ;  /* 0x0000000417167825 */ /* 0x000fe200078e020c */
[----:B------:R-:W-:-:S05]  /*0460*/  IADD3 R29, PT, PT, -R28, RZ, RZ ;  /* 0x000000ff1c1d7210 */ /* 0x000fca0007ffe1ff */
[----:B------:R-:W2:Y:S06]  /*0470*/  LDG.E.CONSTANT R22, desc[UR8][R22.64] ;  /* 0x0000000816167981 */ /* 0x000eac000c1e9900 */
[----:B------:R-:W-:Y:S01]  /*0480*/  @P1 IADD3 R17, PT, PT, R17, -UR14, RZ ;  /* 0x8000000e11111c10 */ /* 0x000fe2000fffe0ff */
[----:B------:R-:W-:-:S03]  /*0490*/  @P1 VIADD R20, R20, 0x1 ;  /* 0x0000000114141836 */ /* 0x000fc60000000000 */
[----:B------:R-:W-:-:S13]  /*04a0*/  ISETP.GE.U32.AND P2, PT, R17, UR14, PT ;  /* 0x0000000e11007c0c */ /* 0x000fda000bf46070 */
[----:B------:R-:W-:-:S05]  /*04b0*/  @P2 VIADD R20, R20, 0x1 ;  /* 0x0000000114142836 */ /* 0x000fca0000000000 */
[----:B------:R-:W-:-:S05]  /*04c0*/  SEL R21, R9, R20, !P0 ;  /* 0x0000001409157207 */ /* 0x000fca0004000000 */
[----:B------:R-:W-:-:S04]  /*04d0*/  IMAD R17, R21, UR5, R4 ;  /* 0x0000000515117c24 */ /* 0x000fc8000f8e0204 */
[----:B------:R-:W-:-:S05]  /*04e0*/  IMAD.WIDE R16, R17, 0x4, R10 ;  /* 0x0000000411107825 */ /* 0x000fca00078e020a */
[----:B------:R0:W3:Y:S01]  /*04f0*/  LDG.E.CONSTANT R25, desc[UR8][R16.64] ;  /* 0x0000000810197981 */ /* 0x0000e2000c1e9900 */
[----:B------:R-:W-:Y:S02]  /*0500*/  IMAD R29, R29, UR14, R2 ;  /* 0x0000000e1d1d7c24 */ /* 0x000fe4000f8e0202 */
[----:B------:R-:W-:-:S03]  /*0510*/  IMAD R21, R21, UR7, R0 ;  /* 0x0000000715157c24 */ /* 0x000fc6000f8e0200 */
[----:B------:R-:W-:Y:S01]  /*0520*/  ISETP.GE.U32.AND P1, PT, R29, UR14, PT ;  /* 0x0000000e1d007c0c */ /* 0x000fe2000bf26070 */
[----:B------:R-:W-:-:S05]  /*0530*/  IMAD.WIDE R20, R21, 0x2, R14 ;  /* 0x0000000215147825 */ /* 0x000fca00078e020e */
[----:B------:R1:W4:Y:S07]  /*0540*/  LDG.E.U16.CONSTANT R26, desc[UR8][R20.64] ;  /* 0x00000008141a7981 */ /* 0x00032e000c1e9500 */
[----:B------:R-:W-:-:S04]  /*0550*/  @P1 IADD3 R29, PT, PT, R29, -UR14, RZ ;  /* 0x8000000e1d1d1c10 */ /* 0x000fc8000fffe0ff */
[----:B------:R-:W-:Y:S01]  /*0560*/  ISETP.GE.U32.AND P2, PT, R29, UR14, PT ;  /* 0x0000000e1d007c0c */ /* 0x000fe2000bf46070 */
[----:B------:R-:W-:Y:S02]  /*0570*/  @P1 VIADD R28, R28, 0x1 ;  /* 0x000000011c1c1836 */ /* 0x000fe40000000000 */
[----:B0-----:R-:W-:-:S10]  /*0580*/  IMAD.MOV.U32 R17, RZ, RZ, R19 ;  /* 0x000000ffff117224 */ /* 0x001fd400078e0013 */
[----:B------:R-:W-:-:S05]  /*0590*/  @P2 VIADD R28, R28, 0x1 ;  /* 0x000000011c1c2836 */ /* 0x000fca0000000000 */
[----:B------:R-:W-:Y:S01]  /*05a0*/  SEL R23, R9, R28, !P0 ;  /* 0x0000001c09177207 */ /* 0x000fe20004000000 */
[----:B------:R-:W-:-:S04]  /*05b0*/  IMAD.MOV.U32 R16, RZ, RZ, R18 ;  /* 0x000000ffff107224 */ /* 0x000fc800078e0012 */
[----:B------:R-:W-:Y:S01]  /*05c0*/  IMAD R19, R23, UR5, R4 ;  /* 0x0000000517137c24 */ /* 0x000fe2000f8e0204 */
[----:B------:R-:W5:Y:S03]  /*05d0*/  LDG.E.U16.CONSTANT R27, desc[UR8][R16.64+-0x4] ;  /* 0xfffffc08101b7981 */ /* 0x000f66000c1e9500 */
[----:B------:R-:W-:-:S06]  /*05e0*/  IMAD.WIDE R18, R19, 0x4, R10 ;  /* 0x0000000413127825 */ /* 0x000fcc00078e020a */
[----:B------:R0:W5:Y:S01]  /*05f0*/  LDG.E.CONSTANT R19, desc[UR8][R18.64] ;  /* 0x0000000812137981 */ /* 0x000162000c1e9900 */
[----:B-1----:R-:W-:-:S03]  /*0600*/  IMAD R21, R23, UR7, R0 ;  /* 0x0000000717157c24 */ /* 0x002fc6000f8e0200 */
[----:B------:R-:W5:Y:S01]  /*0610*/  LDG.E.U16.CONSTANT R23, desc[UR8][R16.64+-0x2] ;  /* 0xfffffe0810177981 */ /* 0x000f62000c1e9500 */
[----:B------:R-:W-:-:S06]  /*0620*/  IMAD.WIDE R20, R21, 0x2, R14 ;  /* 0x0000000215147825 */ /* 0x000fcc00078e020e */
[----:B------:R1:W5:Y:S01]  /*0630*/  LDG.E.U16.CONSTANT R20, desc[UR8][R20.64] ;  /* 0x0000000814147981 */ /* 0x000362000c1e9500 */
[----:B------:R-:W-:-:S04]  /*0640*/  UIADD3 UR4, UPT, UPT, UR12, -0x8, URZ ;  /* 0xfffffff80c047890 */ /* 0x000fc8000fffe0ff */
[----:B------:R-:W-:-:S06]  /*0650*/  ULOP3.LUT UR4, UR4, 0x10, URZ, 0xc0, !UPT ;  /* 0x0000001004047892 */ /* 0x000fcc000f8ec0ff */
[----:B--2---:R-:W-:-:S04]  /*0660*/  SHF.R.U32.HI R28, RZ, UR4, R22 ;  /* 0x00000004ff1c7c19 */ /* 0x004fc80008011616 */
[----:B------:R-:W-:Y:S02]  /*0670*/  LOP3.LUT R28, R28, 0xf, RZ, 0xc0, !PT ;  /* 0x0000000f1c1c7812 */ /* 0x000fe400078ec0ff */
[----:B---3--:R-:W-:-:S04]  /*0680*/  SHF.R.U32.HI R25, RZ, R6, R25 ;  /* 0x00000006ff197219 */ /* 0x008fc80000011619 */
[----:B------:R-:W-:-:S04]  /*0690*/  LOP3.LUT R25, R25, 0xf, RZ, 0xc0, !PT ;  /* 0x0000000f19197812 */ /* 0x000fc800078ec0ff */
[----:B------:R-:W-:-:S04]  /*06a0*/  IADD3 R25, PT, PT, -R25, R28, RZ ;  /* 0x0000001c19197210 */ /* 0x000fc80007ffe1ff */
[----:B------:R-:W-:Y:S01]  /*06b0*/  I2FP.F32.S32 R25, R25 ;  /* 0x0000001900197245 */ /* 0x000fe20000201400 */
[----:B----4-:R-:W-:-:S04]  /*06c0*/  IMAD.U32 R26, R26, 0x10000, RZ ;  /* 0x000100001a1a7824 */ /* 0x010fc800078e00ff */
[----:B------:R-:W-:Y:S01]  /*06d0*/  FMUL R25, R26, R25 ;  /* 0x000000191a197220 */ /* 0x000fe20000400000 */
[----:B------:R-:W-:-:S04]  /*06e0*/  VIADD R26, R2, 0x1 ;  /* 0x00000001021a7836 */ /* 0x000fc80000000000 */
[----:B0-----:R-:W-:-:S04]  /*06f0*/  IMAD.HI.U32 R18, R7, R26, RZ ;  /* 0x0000001a07127227 */ /* 0x001fc800078e00ff */
[----:B-1----:R-:W-:-:S04]  /*0700*/  IMAD.MOV R21, RZ, RZ, -R18 ;  /* 0x000000ffff157224 */ /* 0x002fc800078e0a12 */
[----:B------:R-:W-:-:S05]  /*0710*/  IMAD R26, R21, UR14, R26 ;  /* 0x0000000e151a7c24 */ /* 0x000fca000f8e021a */
[----:B------:R-:W-:Y:S01]  /*0720*/  ISETP.GE.U32.AND P1, PT, R26, UR14, PT ;  /* 0x0000000e1a007c0c */ /* 0x000fe2000bf26070 */
[----:B------:R-:W-:-:S04]  /*0730*/  UIADD3 UR4, UPT, UPT, UR12, -0x4, URZ ;  /* 0xfffffffc0c047890 */ /* 0x000fc8000fffe0ff */
[----:B------:R-:W-:-:S08]  /*0740*/  ULOP3.LUT UR4, UR4, 0x14, URZ, 0xc0, !UPT ;  /* 0x0000001404047892 */ /* 0x000fd0000f8ec0ff */
[----:B------:R-:W-:-:S04]  /*0750*/  @P1 IADD3 R26, PT, PT, R26, -UR14, RZ ;  /* 0x8000000e1a1a1c10 */ /* 0x000fc8000fffe0ff */
[----:B------:R-:W-:Y:S02]  /*0760*/  ISETP.GE.U32.AND P2, PT, R26, UR14, PT ;  /* 0x0000000e1a007c0c */ /* 0x000fe4000bf46070 */
[----:B------:R-:W-:Y:S02]  /*0770*/  SHF.R.U32.HI R21, RZ, UR4, R22 ;  /* 0x00000004ff157c19 */ /* 0x000fe40008011616 */
[----:B-----5:R-:W-:Y:S01]  /*0780*/  SHF.R.U32.HI R19, RZ, R6, R19 ;  /* 0x00000006ff137219 */ /* 0x020fe20000011613 */
[----:B------:R-:W-:Y:S01]  /*0790*/  @P1 VIADD R18, R18, 0x1 ;  /* 0x0000000112121836 */ /* 0x000fe20000000000 */
[----:B------:R-:W-:Y:S02]  /*07a0*/  LOP3.LUT R26, R21, 0xf, RZ, 0xc0, !PT ;  /* 0x0000000f151a7812 */ /* 0x000fe400078ec0ff */
[----:B------:R-:W-:Y:S02]  /*07b0*/  LOP3.LUT R19, R19, 0xf, RZ, 0xc0, !PT ;  /* 0x0000000f13137812 */ /* 0x000fe400078ec0ff */
[----:B------:R-:W-:-:S03]  /*07c0*/  SHF.L.U32 R27, R27, 0x10, RZ ;  /* 0x000000101b1b7819 */ /* 0x000fc600000006ff */
[----:B------:R-:W-:Y:S01]  /*07d0*/  @P2 IADD3 R18, PT, PT, R18, 0x1, RZ ;  /* 0x0000000112122810 */ /* 0x000fe20007ffe0ff */
[----:B------:R-:W-:-:S03]  /*07e0*/  IMAD.IADD R19, R26, 0x1, -R19 ;  /* 0x000000011a137824 */ /* 0x000fc600078e0a13 */
[----:B------:R-:W-:Y:S01]  /*07f0*/  SEL R21, R9, R18, !P0 ;  /* 0x0000001209157207 */ /* 0x000fe20004000000 */
[----:B------:R-:W-:Y:S01]  /*0800*/  FFMA R24, R27, R25, R24 ;  /* 0x000000191b187223 */ /* 0x000fe20000000018 */
[----:B------:R-:W-:Y:S02]  /*0810*/  SHF.L.U32 R20, R20, 0x10, RZ ;  /* 0x0000001014147819 */ /* 0x000fe400000006ff */
[----:B------:R-:W-:Y:S01]  /*0820*/  I2FP.F32.S32 R19, R19 ;  /* 0x0000001300137245 */ /* 0x000fe20000201400 */
[----:B------:R-:W-:Y:S02]  /*0830*/  IMAD R25, R21, UR7, R0 ;  /* 0x0000000715197c24 */ /* 0x000fe4000f8e0200 */
[----:B------:R-:W-:Y:S02]  /*0840*/  VIADD R26, R2, 0x2 ;  /* 0x00000002021a7836 */ /* 0x000fe40000000000 */
[----:B------:R-:W-:Y:S01]  /*0850*/  FMUL R27, R20, R19 ;  /* 0x00000013141b7220 */ /* 0x000fe20000400000 */
[----:B------:R-:W-:-:S04]  /*0860*/  IMAD.WIDE R18, R25, 0x2, R14 ;  /* 0x0000000219127825 */ /* 0x000fc800078e020e */
[----:B------:R-:W-:Y:S01]  /*0870*/  IMAD.HI.U32 R28, R7, R26, RZ ;  /* 0x0000001a071c7227 */ /* 0x000fe200078e00ff */
[----:B------:R0:W2:Y:S04]  /*0880*/  LDG.E.U16.CONSTANT R25, desc[UR8][R18.64] ;  /* 0x0000000812197981 */ /* 0x0000a8000c1e9500 */
[----:B0-----:R-:W-:-:S05]  /*0890*/  IADD3 R19, PT, PT, -R28, RZ, RZ ;  /* 0x000000ff1c137210 */ /* 0x001fca0007ffe1ff */
[----:B------:R-:W-:-:S05]  /*08a0*/  IMAD R26, R19, UR14, R26 ;  /* 0x0000000e131a7c24 */ /* 0x000fca000f8e021a */
[----:B------:R-:W-:-:S13]  /*08b0*/  ISETP.GE.U32.AND P1, PT, R26, UR14, PT ;  /* 0x0000000e1a007c0c */ /* 0x000fda000bf26070 */
[----:B------:R-:W-:-:S05]  /*08c0*/  @P1 VIADD R26, R26, -UR14 ;  /* 0x8000000e1a1a1c36 */ /* 0x000fca0008000000 */
[----:B------:R-:W-:Y:S02]  /*08d0*/  ISETP.GE.U32.AND P2, PT, R26, UR14, PT ;  /* 0x0000000e1a007c0c */ /* 0x000fe4000bf46070 */
[----:B------:R-:W-:Y:S01]  /*08e0*/  @P1 IADD3 R28, PT, PT, R28, 0x1, RZ ;  /* 0x000000011c1c1810 */ /* 0x000fe20007ffe0ff */
[----:B------:R-:W-:Y:S01]  /*08f0*/  IMAD R21, R21, UR5, R4 ;  /* 0x0000000515157c24 */ /* 0x000fe2000f8e0204 */
[----:B------:R-:W-:Y:S01]  /*0900*/  SHF.L.U32 R23, R23, 0x10, RZ ;  /* 0x0000001017177819 */ /* 0x000fe200000006ff */
[----:B------:R-:W3:Y:S08]  /*0910*/  LDG.E.U16.CONSTANT R26, desc[UR8][R16.64] ;  /* 0x00000008101a7981 */ /* 0x000ef0000c1e9500 */
[----:B------:R-:W-:-:S05]  /*0920*/  @P2 VIADD R28, R28, 0x1 ;  /* 0x000000011c1c2836 */ /* 0x000fca0000000000 */
[----:B------:R-:W-:Y:S01]  /*0930*/  SEL R28, R9, R28, !P0 ;  /* 0x0000001c091c7207 */ /* 0x000fe20004000000 */
[----:B------:R-:W-:-:S04]  /*0940*/  IMAD.WIDE R20, R21, 0x4, R10 ;  /* 0x0000000415147825 */ /* 0x000fc800078e020a */
[----:B------:R-:W-:Y:S01]  /*0950*/  IMAD R19, R28, UR5, R4 ;  /* 0x000000051c137c24 */ /* 0x000fe2000f8e0204 */
[----:B------:R0:W4:Y:S03]  /*0960*/  LDG.E.CONSTANT R29, desc[UR8][R20.64] ;  /* 0x00000008141d7981 */ /* 0x000126000c1e9900 */
[----:B------:R-:W-:-:S06]  /*0970*/  IMAD.WIDE R18, R19, 0x4, R10 ;  /* 0x0000000413127825 */ /* 0x000fcc00078e020a */
[----:B------:R1:W5:Y:S01]  /*0980*/  LDG.E.CONSTANT R19, desc[UR8][R18.64] ;  /* 0x0000000812137981 */ /* 0x000362000c1e9900 */
[----:B0-----:R-:W-:-:S04]  /*0990*/  IMAD R21, R28, UR7, R0 ;  /* 0x000000071c157c24 */ /* 0x001fc8000f8e0200 */
[----:B------:R-:W-:-:S04]  /*09a0*/  IMAD.WIDE R20, R21, 0x2, R14 ;  /* 0x0000000215147825 */ /* 0x000fc800078e020e */
[----:B------:R-:W-:Y:S02]  /*09b0*/  FFMA R24, R23, R27, R24 ;  /* 0x0000001b17187223 */ /* 0x000fe40000000018 */
[----:B------:R-:W3:Y:S04]  /*09c0*/  LDG.E.U16.CONSTANT R23, desc[UR8][R16.64+0x2] ;  /* 0x0000020810177981 */ /* 0x000ee8000c1e9500 */
[----:B------:R-:W3:Y:S01]  /*09d0*/  LDG.E.U16.CONSTANT R20, desc[UR8][R20.64] ;  /* 0x0000000814147981 */ /* 0x000ee2000c1e9500 */
[----:B------:R-:W-:Y:S02]  /*09e0*/  ULOP3.LUT UR13, UR12, 0x18, URZ, 0xc0, !UPT ;  /* 0x000000180c0d7892 */ /* 0x000fe4000f8ec0ff */
[----:B------:R-:W-:-:S04]  /*09f0*/  UIADD3 UR4, UPT, UPT, UR12, 0x4, URZ ;  /* 0x000000040c047890 */ /* 0x000fc8000fffe0ff */
[----:B-1----:R-:W-:Y:S01]  /*0a00*/  SHF.R.U32.HI R18, RZ, UR13, R22 ;  /* 0x0000000dff127c19 */ /* 0x002fe20008011616 */
[----:B------:R-:W-:-:S03]  /*0a10*/  ULOP3.LUT UR4, UR4, 0x1c, URZ, 0xc0, !UPT ;  /* 0x0000001c04047892 */ /* 0x000fc6000f8ec0ff */
[----:B------:R-:W-:-:S03]  /*0a20*/  LOP3.LUT R27, R18, 0xf, RZ, 0xc0, !PT ;  /* 0x0000000f121b7812 */ /* 0x000fc600078ec0ff */
[----:B------:R-:W-:-:S04]  /*0a30*/  SHF.R.U32.HI R22, RZ, UR4, R22 ;  /* 0x00000004ff167c19 */ /* 0x000fc80008011616 */
[----:B------:R-:W-:Y:S01]  /*0a40*/  LOP3.LUT R22, R22, 0xf, RZ, 0xc0, !PT ;  /* 0x0000000f16167812 */ /* 0x000fe200078ec0ff */
[----:B------:R-:W-:-:S04]  /*0a50*/  UIADD3 UR11, UPT, UPT, UR11, 0x4, URZ ;  /* 0x000000040b0b7890 */ /* 0x000fc8000fffe0ff */
[----:B------:R-:W-:Y:S01]  /*0a60*/  UISETP.NE.AND UP1, UPT, UR11, URZ, UPT ;  /* 0x000000ff0b00728c */ /* 0x000fe2000bf25270 */
[----:B------:R-:W-:Y:S01]  /*0a70*/  IADD3 R2, PT, PT, R2, 0x4, RZ ;  /* 0x0000000402027810 */ /* 0x000fe20007ffe0ff */
[----:B------:R-:W-:Y:S01]  /*0a80*/  UIADD3 UR12, UPT, UPT, UR12, 0x10, URZ ;  /* 0x000000100c0c7890 */ /* 0x000fe2000fffe0ff */
[----:B--2---:R-:W-:Y:S02]  /*0a90*/  SHF.L.U32 R25, R25, 0x10, RZ ;  /* 0x0000001019197819 */ /* 0x004fe400000006ff */
[----:B----4-:R-:W-:-:S04]  /*0aa0*/  SHF.R.U32.HI R29, RZ, R6, R29 ;  /* 0x00000006ff1d7219 */ /* 0x010fc8000001161d */
[----:B------:R-:W-:Y:S02]  /*0ab0*/  LOP3.LUT R18, R29, 0xf, RZ, 0xc0, !PT ;  /* 0x0000000f1d127812 */ /* 0x000fe400078ec0ff */
[----:B-----5:R-:W-:-:S03]  /*0ac0*/  SHF.R.U32.HI R19, RZ, R6, R19 ;  /* 0x00000006ff137219 */ /* 0x020fc60000011613 */
[----:B------:R-:W-:Y:S01]  /*0ad0*/  IMAD.IADD R18, R27, 0x1, -R18 ;  /* 0x000000011b127824 */ /* 0x000fe200078e0a12 */
[----:B------:R-:W-:-:S04]  /*0ae0*/  LOP3.LUT R19, R19, 0xf, RZ, 0xc0, !PT ;  /* 0x0000000f13137812 */ /* 0x000fc800078ec0ff */
[----:B------:R-:W-:Y:S01]  /*0af0*/  I2FP.F32.S32 R18, R18 ;  /* 0x0000001200127245 */ /* 0x000fe20000201400 */
[----:B------:R-:W-:Y:S01]  /*0b00*/  IMAD.IADD R22, R22, 0x1, -R19 ;  /* 0x0000000116167824 */ /* 0x000fe200078e0a13 */
[----:B---3--:R-:W-:-:S03]  /*0b10*/  SHF.L.U32 R19, R26, 0x10, RZ ;  /* 0x000000101a137819 */ /* 0x008fc600000006ff */
[----:B------:R-:W-:Y:S01]  /*0b20*/  FMUL R18, R25, R18 ;  /* 0x0000001219127220 */ /* 0x000fe20000400000 */
[----:B------:R-:W-:Y:S01]  /*0b30*/  IMAD.U32 R20, R20, 0x10000, RZ ;  /* 0x0001000014147824 */ /* 0x000fe200078e00ff */
[----:B------:R-:W-:Y:S02]  /*0b40*/  I2FP.F32.S32 R21, R22 ;  /* 0x0000001600157245 */ /* 0x000fe40000201400 */
[----:B------:R-:W-:Y:S01]  /*0b50*/  FFMA R24, R19, R18, R24 ;  /* 0x0000001213187223 */ /* 0x000fe20000000018 */
[----:B------:R-:W-:Y:S02]  /*0b60*/  IADD3 R18, P1, PT, R16, 0x8, RZ ;  /* 0x0000000810127810 */ /* 0x000fe40007f3e0ff */
[----:B------:R-:W-:Y:S01]  /*0b70*/  SHF.L.U32 R23, R23, 0x10, RZ ;  /* 0x0000001017177819 */ /* 0x000fe200000006ff */
[----:B------:R-:W-:Y:S02]  /*0b80*/  FMUL R20, R20, R21 ;  /* 0x0000001514147220 */ /* 0x000fe40000400000 */
[----:B------:R-:W-:-:S02]  /*0b90*/  IMAD.X R19, RZ, RZ, R17, P1 ;  /* 0x000000ffff137224 */ /* 0x000fc400008e0611 */
[----:B------:R-:W-:Y:S01]  /*0ba0*/  FFMA R24, R23, R20, R24 ;  /* 0x0000001417187223 */ /* 0x000fe20000000018 */
[----:B------:R-:W-:Y:S06]  /*0bb0*/  BRA.U UP1, `(.L_x_23) ;  /* 0xfffffff901047547 */ /* 0x000fec000b83ffff */
.L_x_22:
[----:B------:R-:W-:Y:S05]  /*0bc0*/  BRA.U !UP0, `(.L_x_20) ;  /* 0x0000001108887547 */ /* 0x000fea000b800000 */
[----:B------:R-:W-:Y:S02]  /*0bd0*/  UISETP.NE.AND UP0, UPT, UR10, 0x1, UPT ;  /* 0x000000010a00788c */ /* 0x000fe4000bf05270 */
[----:B------:R-:W-:-:S04]  /*0be0*/  ULOP3.LUT UR4, UR6, 0x1, URZ, 0xc0, !UPT ;  /* 0x0000000106047892 */ /* 0x000fc8000f8ec0ff */
[----:B------:R-:W-:-:S03]  /*0bf0*/  UISETP.NE.U32.AND UP1, UPT, UR4, 0x1, UPT ;  /* 0x000000010400788c */ /* 0x000fc6000bf25070 */
[----:B------:R-:W-:Y:S08]  /*0c00*/  BRA.U !UP0, `(.L_x_24) ;  /* 0x00000005085c7547 */ /* 0x000ff0000b800000 */
[----:B------:R-:W0:Y:S01]  /*0c10*/  I2F.U32.RP R7, UR14 ;  /* 0x0000000e00077d06 */ /* 0x000e220008209000 */
[----:B------:R-:W-:Y:S01]  /*0c20*/  IADD3 R2, PT, PT, R8, 0x1, RZ ;  /* 0x0000000108027810 */ /* 0x000fe20007ffe0ff */
[----:B------:R-:W1:Y:S01]  /*0c30*/  LDC.64 R16, c[0x0][0x390] ;  /* 0x0000e400ff107b82 */ /* 0x000e620000000a00 */
[----:B------:R-:W-:Y:S01]  /*0c40*/  ISETP.NE.U32.AND P4, PT, RZ, UR14, PT ;  /* 0x0000000eff007c0c */ /* 0x000fe2000bf85070 */
[----:B------:R-:W2:Y:S01]  /*0c50*/  LDCU.64 UR10, c[0x0][0x388] ;  /* 0x00007100ff0a77ac */ /* 0x000ea20008000a00 */
[----:B------:R-:W-:-:S05]  /*0c60*/  SHF.R.U32.HI R15, RZ, 0x3, R2 ;  /* 0x00000003ff0f7819 */ /* 0x000fca0000011602 */
[----:B------:R-:W3:Y:S01]  /*0c70*/  LDC.64 R20, c[0x0][0x3a0] ;  /* 0x0000e800ff147b82 */ /* 0x000ee20000000a00 */
[----:B------:R-:W-:Y:S01]  /*0c80*/  IMAD R25, R15, UR7, R0 ;  /* 0x000000070f197c24 */ /* 0x000fe2000f8e0200 */
[----:B0-----:R-:W0:Y:S02]  /*0c90*/  MUFU.RCP R7, R7 ;  /* 0x0000000700077308 */ /* 0x001e240000001000 */
[----:B0-----:R-:W-:-:S06]  /*0ca0*/  VIADD R10, R7, 0xffffffe ;  /* 0x0ffffffe070a7836 */ /* 0x001fcc0000000000 */
[----:B------:R0:W4:Y:S02]  /*0cb0*/  F2I.FTZ.U32.TRUNC.NTZ R11, R10 ;  /* 0x0000000a000b7305 */ /* 0x000124000021f000 */
[----:B0-----:R-:W-:Y:S01]  /*0cc0*/  IMAD.MOV.U32 R10, RZ, RZ, RZ ;  /* 0x000000ffff0a7224 */ /* 0x001fe200078e00ff */
[----:B----4-:R-:W-:-:S05]  /*0cd0*/  IADD3 R9, PT, PT, RZ, -R11, RZ ;  /* 0x8000000bff097210 */ /* 0x010fca0007ffe0ff */
[----:B------:R-:W-:-:S04]  /*0ce0*/  IMAD R9, R9, UR14, RZ ;  /* 0x0000000e09097c24 */ /* 0x000fc8000f8e02ff */
[----:B------:R-:W-:Y:S02]  /*0cf0*/  IMAD.HI.U32 R9, R11, R9, R10 ;  /* 0x000000090b097227 */ /* 0x000fe400078e000a */
[----:B------:R-:W0:Y:S04]  /*0d00*/  LDC.64 R10, c[0x0][0x398] ;  /* 0x0000e600ff0a7b82 */ /* 0x000e280000000a00 */
[----:B------:R-:W-:-:S04]  /*0d10*/  IMAD.HI.U32 R23, R9, R8, RZ ;  /* 0x0000000809177227 */ /* 0x000fc800078e00ff */
[----:B------:R-:W-:-:S04]  /*0d20*/  IMAD.HI.U32 R12, R9, R2, RZ ;  /* 0x00000002090c7227 */ /* 0x000fc800078e00ff */
[----:B------:R-:W-:Y:S01]  /*0d30*/  IMAD.MOV R7, RZ, RZ, -R23 ;  /* 0x000000ffff077224 */ /* 0x000fe200078e0a17 */
[----:B------:R-:W-:-:S03]  /*0d40*/  IADD3 R9, PT, PT, -R12, RZ, RZ ;  /* 0x000000ff0c097210 */ /* 0x000fc60007ffe1ff */
[----:B------:R-:W-:Y:S02]  /*0d50*/  IMAD R7, R7, UR14, R8 ;  /* 0x0000000e07077c24 */ /* 0x000fe4000f8e0208 */
[----:B------:R-:W-:-:S03]  /*0d60*/  IMAD R9, R9, UR14, R2 ;  /* 0x0000000e09097c24 */ /* 0x000fc6000f8e0202 */
[----:B------:R-:W-:Y:S02]  /*0d70*/  ISETP.GE.U32.AND P0, PT, R7, UR14, PT ;  /* 0x0000000e07007c0c */ /* 0x000fe4000bf06070 */
[----:B------:R-:W-:-:S11]  /*0d80*/  ISETP.GE.U32.AND P2, PT, R9, UR14, PT ;  /* 0x0000000e09007c0c */ /* 0x000fd6000bf46070 */
[----:B------:R-:W-:Y:S02]  /*0d90*/  @P0 VIADD R7, R7, -UR14 ;  /* 0x8000000e07070c36 */ /* 0x000fe40008000000 */
[----:B------:R-:W-:Y:S01]  /*0da0*/  @P2 IADD3 R9, PT, PT, R9, -UR14, RZ ;  /* 0x8000000e09092c10 */ /* 0x000fe2000fffe0ff */
[----:B------:R-:W-:Y:S01]  /*0db0*/  @P0 VIADD R23, R23, 0x1 ;  /* 0x0000000117170836 */ /* 0x000fe20000000000 */
[----:B------:R-:W-:Y:S02]  /*0dc0*/  @P2 IADD3 R12, PT, PT, R12, 0x1, RZ ;  /* 0x000000010c0c2810 */ /* 0x000fe40007ffe0ff */
[----:B------:R-:W-:Y:S02]  /*0dd0*/  ISETP.GE.U32.AND P1, PT, R7, UR14, PT ;  /* 0x0000000e07007c0c */ /* 0x000fe4000bf26070 */
[----:B------:R-:W-:Y:S02]  /*0de0*/  ISETP.GE.U32.AND P3, PT, R9, UR14, PT ;  /* 0x0000000e09007c0c */ /* 0x000fe4000bf66070 */
[----:B------:R-:W-:-:S02]  /*0df0*/  LOP3.LUT R7, RZ, UR14, RZ, 0x33, !PT ;  /* 0x0000000eff077c12 */ /* 0x000fc4000f8e33ff */
[----:B------:R-:W-:-:S05]  /*0e00*/  SHF.R.U32.HI R9, RZ, 0x3, R8 ;  /* 0x00000003ff097819 */ /* 0x000fca0000011608 */
[----:B------:R-:W-:Y:S02]  /*0e10*/  IMAD R9, R9, UR7, R0 ;  /* 0x0000000709097c24 */ /* 0x000fe4000f8e0200 */
[----:B------:R-:W-:Y:S02]  /*0e20*/  @P1 VIADD R23, R23, 0x1 ;  /* 0x0000000117171836 */ /* 0x000fe40000000000 */
[----:B------:R-:W-:Y:S01]  /*0e30*/  @P3 IADD3 R12, PT, PT, R12, 0x1, RZ ;  /* 0x000000010c0c3810 */ /* 0x000fe20007ffe0ff */
[--C-:B-1----:R-:W-:Y:S02]  /*0e40*/  IMAD.WIDE R14, R9, 0x4, R16.reuse ;  /* 0x00000004090e7825 */ /* 0x102fe400078e0210 */
[C---:B------:R-:W-:Y:S02]  /*0e50*/  SEL R23, R7.reuse, R23, !P4 ;  /* 0x0000001707177207 */ /* 0x040fe40006000000 */
[----:B------:R-:W-:Y:S01]  /*0e60*/  SEL R7, R7, R12, !P4 ;  /* 0x0000000c07077207 */ /* 0x000fe20006000000 */
[----:B------:R-:W-:Y:S01]  /*0e70*/  IMAD.WIDE R16, R25, 0x4, R16 ;  /* 0x0000000419107825 */ /* 0x000fe200078e0210 */
[----:B------:R-:W1:Y:S01]  /*0e80*/  LDC.64 R12, c[0x0][0x388] ;  /* 0x0000e200ff0c7b82 */ /* 0x000e620000000a00 */
[----:B------:R-:W4:Y:S02]  /*0e90*/  LDG.E.CONSTANT R14, desc[UR8][R14.64] ;  /* 0x000000080e0e7981 */ /* 0x000f24000c1e9900 */
[----:B------:R-:W-:-:S02]  /*0ea0*/  IMAD R19, R23, UR5, R4 ;  /* 0x0000000517137c24 */ /* 0x000fc4000f8e0204 */
[----:B------:R-:W-:Y:S02]  /*0eb0*/  IMAD R9, R7, UR5, R4 ;  /* 0x0000000507097c24 */ /* 0x000fe4000f8e0204 */
[----:B---3--:R-:W-:-:S04]  /*0ec0*/  IMAD.WIDE R18, R19, 0x4, R20 ;  /* 0x0000000413127825 */ /* 0x008fc800078e0214 */
[----:B------:R-:W-:Y:S02]  /*0ed0*/  IMAD.WIDE R20, R9, 0x4, R20 ;  /* 0x0000000409147825 */ /* 0x000fe400078e0214 */
[----:B------:R-:W3:Y:S02]  /*0ee0*/  LDG.E.CONSTANT R19, desc[UR8][R18.64] ;  /* 0x0000000812137981 */ /* 0x000ee4000c1e9900 */
[--C-:B------:R-:W-:Y:S02]  /*0ef0*/  IMAD R23, R23, UR7, R0.reuse ;  /* 0x0000000717177c24 */ /* 0x100fe4000f8e0200 */
[----:B------:R2:W5:Y:S01]  /*0f00*/  LDG.E.CONSTANT R9, desc[UR8][R16.64] ;  /* 0x0000000810097981 */ /* 0x000562000c1e9900 */
[----:B------:R-:W-:Y:S01]  /*0f10*/  IMAD R27, R7, UR7, R0 ;  /* 0x00000007071b7c24 */ /* 0x000fe2000f8e0200 */
[----:B------:R-:W-:Y:S02]  /*0f20*/  IADD3 R7, P0, PT, R5, R8, RZ ;  /* 0x0000000805077210 */ /* 0x000fe40007f1e0ff */
[----:B------:R-:W5:Y:S01]  /*0f30*/  LDG.E.CONSTANT R21, desc[UR8][R20.64] ;  /* 0x0000000814157981 */ /* 0x000f62000c1e9900 */
[----:B0-----:R-:W-:Y:S01]  /*0f40*/  IMAD.WIDE R22, R23, 0x2, R10 ;  /* 0x0000000217167825 */ /* 0x001fe200078e020a */
[----:B------:R-:W-:-:S03]  /*0f50*/  IADD3.X R26, PT, PT, RZ, RZ, RZ, P0, !PT ;  /* 0x000000ffff1a7210 */ /* 0x000fc600007fe4ff */
[----:B------:R-:W-:Y:S01]  /*0f60*/  IMAD.IADD R25, R5, 0x1, R8 ;  /* 0x0000000105197824 */ /* 0x000fe200078e0208 */
[----:B--2---:R-:W-:Y:S01]  /*0f70*/  LEA R16, P0, R7, UR10, 0x1 ;  /* 0x0000000a07107c11 */ /* 0x004fe2000f8008ff */
[----:B------:R-:W-:Y:S01]  /*0f80*/  IMAD.WIDE R10, R27, 0x2, R10 ;  /* 0x000000021b0a7825 */ /* 0x000fe200078e020a */
[----:B------:R-:W2:Y:S03]  /*0f90*/  LDG.E.U16.CONSTANT R22, desc[UR8][R22.64] ;  /* 0x0000000816167981 */ /* 0x000ea6000c1e9500 */
[----:B-1----:R-:W-:Y:S01]  /*0fa0*/  IMAD.WIDE.U32 R12, R25, 0x2, R12 ;  /* 0x00000002190c7825 */ /* 0x002fe200078e000c */
[----:B------:R-:W-:Y:S01]  /*0fb0*/  LEA.HI.X R17, R7, UR11, R26, 0x1, P0 ;  /* 0x0000000b07117c11 */ /* 0x000fe200080f0c1a */
[----:B------:R-:W2:Y:S04]  /*0fc0*/  LDG.E.U16.CONSTANT R10, desc[UR8][R10.64] ;  /* 0x000000080a0a7981 */ /* 0x000ea8000c1e9500 */
[----:B------:R-:W2:Y:S04]  /*0fd0*/  LDG.E.U16.CONSTANT R12, desc[UR8][R12.64] ;  /* 0x000000080c0c7981 */ /* 0x000ea8000c1e9500 */
[----:B------:R-:W2:Y:S01]  /*0fe0*/  LDG.E.U16.CONSTANT R16, desc[UR8][R16.64+0x2] ;  /* 0x0000020810107981 */ /* 0x000ea2000c1e9500 */
[----:B------:R-:W-:Y:S01]  /*0ff0*/  IMAD.SHL.U32 R7, R8, 0x4, RZ ;  /* 0x0000000408077824 */ /* 0x000fe200078e00ff */
[----:B------:R-:W-:-:S04]  /*1000*/  SHF.L.U32 R2, R2, 0x2, RZ ;  /* 0x0000000202027819 */ /* 0x000fc800000006ff */
[----:B------:R-:W-:Y:S02]  /*1010*/  LOP3.LUT R7, R7, 0x1c, RZ, 0xc0, !PT ;  /* 0x0000001c07077812 */ /* 0x000fe400078ec0ff */
[----:B------:R-:W-:Y:S01]  /*1020*/  LOP3.LUT R2, R2, 0x1c, RZ, 0xc0, !PT ;  /* 0x0000001c02027812 */ /* 0x000fe200078ec0ff */
[----:B------:R-:W-:Y:S01]  /*1030*/  VIADD R8, R8, 0x2 ;  /* 0x0000000208087836 */ /* 0x000fe20000000000 */
[----:B----4-:R-:W-:Y:S02]  /*1040*/  SHF.R.U32.HI R7, RZ, R7, R14 ;  /* 0x00000007ff077219 */ /* 0x010fe4000001160e */
[----:B---3--:R-:W-:Y:S02]  /*1050*/  SHF.R.U32.HI R19, RZ, R6, R19 ;  /* 0x00000006ff137219 */ /* 0x008fe40000011613 */
[----:B-----5:R-:W-:Y:S02]  /*1060*/  SHF.R.U32.HI R9, RZ, R2, R9 ;  /* 0x00000002ff097219 */ /* 0x020fe40000011609 */
[----:B------:R-:W-:-:S02]  /*1070*/  LOP3.LUT R2, R7, 0xf, RZ, 0xc0, !PT ;  /* 0x0000000f07027812 */ /* 0x000fc400078ec0ff */
[----:B------:R-:W-:Y:S02]  /*1080*/  LOP3.LUT R19, R19, 0xf, RZ, 0xc0, !PT ;  /* 0x0000000f13137812 */ /* 0x000fe400078ec0ff */
[----:B------:R-:W-:Y:S02]  /*1090*/  SHF.R.U32.HI R21, RZ, R6, R21 ;  /* 0x00000006ff157219 */ /* 0x000fe40000011615 */
[----:B------:R-:W-:Y:S01]  /*10a0*/  LOP3.LUT R14, R9, 0xf, RZ, 0xc0, !PT ;  /* 0x0000000f090e7812 */ /* 0x000fe200078ec0ff */
[----:B------:R-:W-:Y:S01]  /*10b0*/  IMAD.IADD R2, R2, 0x1, -R19 ;  /* 0x0000000102027824 */ /* 0x000fe200078e0a13 */
[----:B------:R-:W-:Y:S01]  /*10c0*/  LOP3.LUT R21, R21, 0xf, RZ, 0xc0, !PT ;  /* 0x0000000f15157812 */ /* 0x000fe200078ec0ff */
[----:B--2---:R-:W-:-:S03]  /*10d0*/  IMAD.U32 R22, R22, 0x10000, RZ ;  /* 0x0001000016167824 */ /* 0x004fc600078e00ff */
[----:B------:R-:W-:Y:S02]  /*10e0*/  IADD3 R14, PT, PT, -R21, R14, RZ ;  /* 0x0000000e150e7210 */ /* 0x000fe40007ffe1ff */
[----:B------:R-:W-:Y:S02]  /*10f0*/  I2FP.F32.S32 R9, R2 ;  /* 0x0000000200097245 */ /* 0x000fe40000201400 */
[----:B------:R-:W-:Y:S02]  /*1100*/  SHF.L.U32 R10, R10, 0x10, RZ ;  /* 0x000000100a0a7819 */ /* 0x000fe400000006ff */
[----:B------:R-:W-:Y:S01]  /*1110*/  I2FP.F32.S32 R11, R14 ;  /* 0x0000000e000b7245 */ /* 0x000fe20000201400 */
[----:B------:R-:W-:Y:S02]  /*1120*/  IMAD.U32 R7, R12, 0x10000, RZ ;  /* 0x000100000c077824 */ /* 0x000fe400078e00ff */
[----:B------:R-:W-:Y:S01]  /*1130*/  FMUL R9, R22, R9 ;  /* 0x0000000916097220 */ /* 0x000fe20000400000 */
[----:B------:R-:W-:Y:S01]  /*1140*/  SHF.L.U32 R16, R16, 0x10, RZ ;  /* 0x0000001010107819 */ /* 0x000fe200000006ff */
[----:B------:R-:W-:-:S02]  /*1150*/  FMUL R10, R10, R11 ;  /* 0x0000000b0a0a7220 */ /* 0x000fc40000400000 */
[----:B------:R-:W-:-:S04]  /*1160*/  FFMA R7, R7, R9, R24 ;  /* 0x0000000907077223 */ /* 0x000fc80000000018 */
[----:B------:R-:W-:-:S07]  /*1170*/  FFMA R24, R16, R10, R7 ;  /* 0x0000000a10187223 */ /* 0x000fce0000000007 */
.L_x_24:
[----:B------:R-:W-:Y:S05]  /*1180*/  BRA.U UP1, `(.L_x_20) ;  /* 0x0000000d01187547 */ /* 0x000fea000b800000 */
[----:B------:R-:W0:Y:S01]  /*1190*/  I2F.U32.RP R12, UR14 ;  /* 0x0000000e000c7d06 */ /* 0x000e220008209000 */
[----:B------:R-:W1:Y:S01]  /*11a0*/  LDC.64 R16, c[0x0][0x390] ;  /* 0x0000e400ff107b82 */ /* 0x000e620000000a00 */
[----:B------:R-:W-:-:S07]  /*11b0*/  ISETP.NE.U32.AND P2, PT, RZ, UR14, PT ;  /* 0x0000000eff007c0c */ /* 0x000fce000bf45070 */
[----:B------:R-:W2:Y:S01]  /*11c0*/  LDC.64 R14, c[0x0][0x3a0] ;  /* 0x0000e800ff0e7b82 */ /* 0x000ea20000000a00 */
[----:B0-----:R-:W0:Y:S02]  /*11d0*/  MUFU.RCP R12, R12 ;  /* 0x0000000c000c7308 */ /* 0x001e240000001000 */
[----:B0-----:R-:W-:-:S05]  /*11e0*/  IADD3 R10, PT, PT, R12, 0xffffffe, RZ ;  /* 0x0ffffffe0c0a7810 */ /* 0x001fca0007ffe0ff */
[----:B------:R-:W0:Y:S01]  /*11f0*/  LDC.64 R12, c[0x0][0x398] ;  /* 0x0000e600ff0c7b82 */ /* 0x000e220000000a00 */
[----:B------:R3:W4:Y:S02]  /*1200*/  F2I.FTZ.U32.TRUNC.NTZ R11, R10 ;  /* 0x0000000a000b7305 */ /* 0x000724000021f000 */
[----:B---3--:R-:W-:Y:S02]  /*1210*/  HFMA2 R10, -RZ, RZ, 0, 0 ;  /* 0x00000000ff0a7431 */ /* 0x008fe400000001ff */
[----:B----4-:R-:W-:-:S04]  /*1220*/  IMAD.MOV R7, RZ, RZ, -R11 ;  /* 0x000000ffff077224 */ /* 0x010fc800078e0a0b */
[----:B------:R-:W-:-:S04]  /*1230*/  IMAD R7, R7, UR14, RZ ;  /* 0x0000000e07077c24 */ /* 0x000fc8000f8e02ff */
[----:B------:R-:W-:Y:S02]  /*1240*/  IMAD.HI.U32 R7, R11, R7, R10 ;  /* 0x000000070b077227 */ /* 0x000fe400078e000a */
[----:B------:R-:W3:Y:S04]  /*1250*/  LDC.64 R10, c[0x0][0x388] ;  /* 0x0000e200ff0a7b82 */ /* 0x000ee80000000a00 */
[----:B------:R-:W-:-:S04]  /*1260*/  IMAD.HI.U32 R7, R7, R8, RZ ;  /* 0x0000000807077227 */ /* 0x000fc800078e00ff */
[----:B------:R-:W-:-:S04]  /*1270*/  IMAD.MOV R9, RZ, RZ, -R7 ;  /* 0x000000ffff097224 */ /* 0x000fc800078e0a07 */
[--C-:B------:R-:W-:Y:S01]  /*1280*/  IMAD R2, R9, UR14, R8.reuse ;  /* 0x0000000e09027c24 */ /* 0x100fe2000f8e0208 */
[----:B------:R-:W-:-:S04]  /*1290*/  SHF.R.U32.HI R9, RZ, 0x3, R8 ;  /* 0x00000003ff097819 */ /* 0x000fc80000011608 */
[----:B------:R-:W-:Y:S01]  /*12a0*/  ISETP.GE.U32.AND P0, PT, R2, UR14, PT ;  /* 0x0000000e02007c0c */ /* 0x000fe2000bf06070 */
[----:B------:R-:W-:-:S04]  /*12b0*/  IMAD R19, R9, UR7, R0 ;  /* 0x0000000709137c24 */ /* 0x000fc8000f8e0200 */
[----:B-1----:R-:W-:-:S06]  /*12c0*/  IMAD.WIDE R16, R19, 0x4, R16 ;  /* 0x0000000413107825 */ /* 0x002fcc00078e0210 */
[----:B------:R-:W4:Y:S02]  /*12d0*/  LDG.E.CONSTANT R16, desc[UR8][R16.64] ;  /* 0x0000000810107981 */ /* 0x000f24000c1e9900 */
[----:B------:R-:W-:Y:S01]  /*12e0*/  @P0 IADD3 R2, PT, PT, R2, -UR14, RZ ;  /* 0x8000000e02020c10 */ /* 0x000fe2000fffe0ff */
[----:B------:R-:W-:-:S03]  /*12f0*/  @P0 VIADD R7, R7, 0x1 ;  /* 0x0000000107070836 */ /* 0x000fc60000000000 */
[----:B------:R-:W-:-:S13]  /*1300*/  ISETP.GE.U32.AND P1, PT, R2, UR14, PT ;  /* 0x0000000e02007c0c */ /* 0x000fda000bf26070 */
[----:B------:R-:W-:Y:S02]  /*1310*/  @P1 IADD3 R7, PT, PT, R7, 0x1, RZ ;  /* 0x0000000107071810 */ /* 0x000fe40007ffe0ff */
[----:B------:R-:W-:-:S05]  /*1320*/  @!P2 LOP3.LUT R7, RZ, UR14, RZ, 0x33, !PT ;  /* 0x0000000eff07ac12 */ /* 0x000fca000f8e33ff */
[----:B------:R-:W-:-:S04]  /*1330*/  IMAD R9, R7, UR5, R4 ;  /* 0x0000000507097c24 */ /* 0x000fc8000f8e0204 */
[----:B--2---:R-:W-:-:S06]  /*1340*/  IMAD.WIDE R14, R9, 0x4, R14 ;  /* 0x00000004090e7825 */ /* 0x004fcc00078e020e */
[----:B------:R-:W2:Y:S01]  /*1350*/  LDG.E.CONSTANT R15, desc[UR8][R14.64] ;  /* 0x000000080e0f7981 */ /* 0x000ea2000c1e9900 */
[----:B------:R-:W-:Y:S02]  /*1360*/  IMAD R7, R7, UR7, R0 ;  /* 0x0000000707077c24 */ /* 0x000fe4000f8e0200 */
[----:B------:R-:W-:Y:S02]  /*1370*/  IMAD.IADD R5, R5, 0x1, R8 ;  /* 0x0000000105057824 */ /* 0x000fe400078e0208 */
[----:B0-----:R-:W-:-:S04]  /*1380*/  IMAD.WIDE R12, R7, 0x2, R12 ;  /* 0x00000002070c7825 */ /* 0x001fc800078e020c */
[----:B---3--:R-:W-:Y:S02]  /*1390*/  IMAD.WIDE.U32 R10, R5, 0x2, R10 ;  /* 0x00000002050a7825 */ /* 0x008fe400078e000a */
[----:B------:R-:W3:Y:S04]  /*13a0*/  LDG.E.U16.CONSTANT R12, desc[UR8][R12.64] ;  /* 0x000000080c0c7981 */ /* 0x000ee8000c1e9500 */
[----:B------:R-:W5:Y:S01]  /*13b0*/  LDG.E.U16.CONSTANT R10, desc[UR8][R10.64] ;  /* 0x000000080a0a7981 */ /* 0x000f62000c1e9500 */
[----:B------:R-:W-:-:S04]  /*13c0*/  SHF.L.U32 R8, R8, 0x2, RZ ;  /* 0x0000000208087819 */ /* 0x000fc800000006ff */
[----:B------:R-:W-:-:S04]  /*13d0*/  LOP3.LUT R5, R8, 0x1c, RZ, 0xc0, !PT ;  /* 0x0000001c08057812 */ /* 0x000fc800078ec0ff */
[----:B----4-:R-:W-:-:S04]  /*13e0*/  SHF.R.U32.HI R5, RZ, R5, R16 ;  /* 0x00000005ff057219 */ /* 0x010fc80000011610 */
[----:B------:R-:W-:Y:S02]  /*13f0*/  LOP3.LUT R5, R5, 0xf, RZ, 0xc0, !PT ;  /* 0x0000000f05057812 */ /* 0x000fe400078ec0ff */
[----:B--2---:R-:W-:-:S04]  /*1400*/  SHF.R.U32.HI R6, RZ, R6, R15 ;  /* 0x00000006ff067219 */ /* 0x004fc8000001160f */
[----:B------:R-:W-:-:S05]  /*1410*/  LOP3.LUT R6, R6, 0xf, RZ, 0xc0, !PT ;  /* 0x0000000f06067812 */ /* 0x000fca00078ec0ff */
[----:B------:R-:W-:Y:S01]  /*1420*/  IMAD.IADD R5, R5, 0x1, -R6 ;  /* 0x0000000105057824 */ /* 0x000fe200078e0a06 */
[----:B---3--:R-:W-:-:S04]  /*1430*/  SHF.L.U32 R2, R12, 0x10, RZ ;  /* 0x000000100c027819 */ /* 0x008fc800000006ff */
[----:B------:R-:W-:Y:S01]  /*1440*/  I2FP.F32.S32 R7, R5 ;  /* 0x0000000500077245 */ /* 0x000fe20000201400 */
[----:B-----5:R-:W-:-:S04]  /*1450*/  IMAD.U32 R5, R10, 0x10000, RZ ;  /* 0x000100000a057824 */ /* 0x020fc800078e00ff */
[----:B------:R-:W-:-:S04]  /*1460*/  FMUL R2, R2, R7 ;  /* 0x0000000702027220 */ /* 0x000fc80000400000 */
[----:B------:R-:W-:Y:S01]  /*1470*/  FFMA R24, R5, R2, R24 ;  /* 0x0000000205187223 */ /* 0x000fe20000000018 */
[----:B------:R-:W-:Y:S06]  /*1480*/  BRA `(.L_x_20) ;  /* 0x0000000800587947 */ /* 0x000fec0003800000 */
.L_x_21:
[----:B------:R-:W0:Y:S01]  /*1490*/  LDC.64 R10, c[0x0][0x3a0] ;  /* 0x0000e800ff0a7b82 */ /* 0x000e220000000a00 */
[----:B------:R-:W-:Y:S01]  /*14a0*/  UISETP.GE.U32.AND UP1, UPT, UR6, 0x4, UPT ;  /* 0x000000040600788c */ /* 0x000fe2000bf26070 */
[----:B------:R-:W-:Y:S01]  /*14b0*/  MOV R24, RZ ;  /* 0x000000ff00187202 */ /* 0x000fe20000000f00 */
[----:B------:R-:W-:Y:S01]  /*14c0*/  ULOP3.LUT UR13, UR6, 0x3, URZ, 0xc0, !UPT ;  /* 0x00000003060d7892 */ /* 0x000fe2000f8ec0ff */
[----:B------:R-:W-:-:S03]  /*14d0*/  IMAD.MOV.U32 R2, RZ, RZ, RZ ;  /* 0x000000ffff027224 */ /* 0x000fc600078e00ff */
[----:B------:R-:W-:Y:S01]  /*14e0*/  UISETP.NE.AND UP0, UPT, UR13, URZ, UPT ;  /* 0x000000ff0d00728c */ /* 0x000fe2000bf05270 */
[----:B------:R-:W1:Y:S01]  /*14f0*/  LDC.64 R8, c[0x0][0x398] ;  /* 0x0000e600ff087b82 */ /* 0x000e620000000a00 */
[----:B0-----:R-:W-:-:S04]  /*1500*/  IMAD.WIDE R10, R4, 0x4, R10 ;  /* 0x00000004040a7825 */ /* 0x001fc800078e020a */
[----:B-1----:R-:W-:Y:S01]  /*1510*/  IMAD.WIDE R8, R0, 0x2, R8 ;  /* 0x0000000200087825 */ /* 0x002fe200078e0208 */
[----:B------:R-:W-:Y:S06]  /*1520*/  BRA.U !UP1, `(.L_x_25) ;  /* 0x00000005090c7547 */ /* 0x000fec000b800000 */
[----:B------:R-:W2:Y:S01]  /*1530*/  LDG.E.CONSTANT R17, desc[UR8][R10.64] ;  /* 0x000000080a117981 */ /* 0x000ea2000c1e9900 */
[----:B------:R-:W0:Y:S03]  /*1540*/  LDC.64 R14, c[0x0][0x388] ;  /* 0x0000e200ff0e7b82 */ /* 0x000e260000000a00 */
[----:B------:R-:W3:Y:S01]  /*1550*/  LDG.E.U16.CONSTANT R7, desc[UR8][R8.64] ;  /* 0x0000000808077981 */ /* 0x000ee2000c1e9500 */
[----:B------:R-:W-:Y:S01]  /*1560*/  ULOP3.LUT UR4, UR6, 0x7ffffffc, URZ, 0xc0, !UPT ;  /* 0x7ffffffc06047892 */ /* 0x000fe2000f8ec0ff */
[----:B------:R-:W-:Y:S02]  /*1570*/  HFMA2 R4, -RZ, RZ, 0, 0 ;  /* 0x00000000ff047431 */ /* 0x000fe400000001ff */
[----:B------:R-:W-:Y:S01]  /*1580*/  IMAD.MOV.U32 R24, RZ, RZ, RZ ;  /* 0x000000ffff187224 */ /* 0x000fe200078e00ff */
[----:B------:R-:W-:Y:S01]  /*1590*/  UMOV UR11, 0x8 ;  /* 0x00000008000b7882 */ /* 0x000fe20000000000 */
[----:B------:R-:W1:Y:S01]  /*15a0*/  LDC.64 R12, c[0x0][0x390] ;  /* 0x0000e400ff0c7b82 */ /* 0x000e620000000a00 */
[----:B------:R-:W-:-:S02]  /*15b0*/  UIADD3 UR10, UPT, UPT, -UR4, URZ, URZ ;  /* 0x000000ff040a7290 */ /* 0x000fc4000fffe1ff */
[----:B------:R-:W-:Y:S02]  /*15c0*/  IMAD.U32 R2, RZ, RZ, UR4 ;  /* 0x00000004ff027e24 */ /* 0x000fe4000f8e00ff */
[----:B0-----:R-:W-:-:S03]  /*15d0*/  IMAD.WIDE.U32 R14, R5, 0x2, R14 ;  /* 0x00000002050e7825 */ /* 0x001fc600078e000e */
[----:B------:R-:W-:-:S04]  /*15e0*/  IADD3 R14, P0, PT, R14, 0x4, RZ ;  /* 0x000000040e0e7810 */ /* 0x000fc80007f1e0ff */
[----:B------:R-:W-:Y:S02]  /*15f0*/  IADD3.X R19, PT, PT, RZ, R15, RZ, P0, !PT ;  /* 0x0000000fff137210 */ /* 0x000fe400007fe4ff */
[----:B--2---:R-:W-:Y:S02]  /*1600*/  SHF.R.U32.HI R16, RZ, R6, R17 ;  /* 0x00000006ff107219 */ /* 0x004fe40000011611 */
[----:B---3--:R-:W-:Y:S02]  /*1610*/  SHF.L.U32 R7, R7, 0x10, RZ ;  /* 0x0000001007077819 */ /* 0x008fe400000006ff */
[----:B-1----:R-:W-:-:S07]  /*1620*/  LOP3.LUT R16, R16, 0xf, RZ, 0xc0, !PT ;  /* 0x0000000f10107812 */ /* 0x002fce00078ec0ff */
.L_x_26:
[----:B------:R-:W-:-:S05]  /*1630*/  SHF.R.U32.HI R15, RZ, 0x3, R4 ;  /* 0x00000003ff0f7819 */ /* 0x000fca0000011604 */
[----:B------:R-:W-:-:S04]  /*1640*/  IMAD R15, R15, UR7, R0 ;  /* 0x000000070f0f7c24 */ /* 0x000fc8000f8e0200 */
[----:B------:R-:W-:-:S05]  /*1650*/  IMAD.WIDE R22, R15, 0x4, R12 ;  /* 0x000000040f167825 */ /* 0x000fca00078e020c */
[----:B------:R-:W2:Y:S01]  /*1660*/  LDG.E.CONSTANT R18, desc[UR8][R22.64] ;  /* 0x0000000816127981 */ /* 0x000ea2000c1e9900 */
[----:B------:R-:W-:-:S05]  /*1670*/  IMAD.MOV.U32 R15, RZ, RZ, R19 ;  /* 0x000000ffff0f7224 */ /* 0x000fca00078e0013 */
[----:B------:R-:W3:Y:S04]  /*1680*/  LDG.E.U16.CONSTANT R21, desc[UR8][R14.64+-0x4] ;  /* 0xfffffc080e157981 */ /* 0x000ee8000c1e9500 */
[----:B------:R-:W4:Y:S04]  /*1690*/  LDG.E.U16.CONSTANT R20, desc[UR8][R14.64+-0x2] ;  /* 0xfffffe080e147981 */ /* 0x000f28000c1e9500 */
[----:B------:R-:W5:Y:S04]  /*16a0*/  LDG.E.U16.CONSTANT R19, desc[UR8][R14.64] ;  /* 0x000000080e137981 */ /* 0x000f68000c1e9500 */
[----:B------:R0:W4:Y:S01]  /*16b0*/  LDG.E.U16.CONSTANT R17, desc[UR8][R14.64+0x2] ;  /* 0x000002080e117981 */ /* 0x000122000c1e9500 */
[----:B------:R-:W-:Y:S01]  /*16c0*/  UIADD3 UR4, UPT, UPT, UR11, -0x8, URZ ;  /* 0xfffffff80b047890 */ /* 0x000fe2000fffe0ff */
[----:B------:R-:W-:Y:S01]  /*16d0*/  VIADD R4, R4, 0x4 ;  /* 0x0000000404047836 */ /* 0x000fe20000000000 */
[----:B------:R-:W-:-:S02]  /*16e0*/  ULOP3.LUT UR12, UR11, 0x18, URZ, 0xc0, !UPT ;  /* 0x000000180b0c7892 */ /* 0x000fc4000f8ec0ff */
[----:B------:R-:W-:Y:S02]  /*16f0*/  ULOP3.LUT UR4, UR4, 0x10, URZ, 0xc0, !UPT ;  /* 0x0000001004047892 */ /* 0x000fe4000f8ec0ff */
[----:B------:R-:W-:Y:S02]  /*1700*/  UIADD3 UR5, UPT, UPT, UR11, 0x4, URZ ;  /* 0x000000040b057890 */ /* 0x000fe4000fffe0ff */
[----:B------:R-:W-:Y:S01]  /*1710*/  UIADD3 UR10, UPT, UPT, UR10, 0x4, URZ ;  /* 0x000000040a0a7890 */ /* 0x000fe2000fffe0ff */
[----:B0-----:R-:W-:Y:S01]  /*1720*/  IADD3 R14, P0, PT, R14, 0x8, RZ ;  /* 0x000000080e0e7810 */ /* 0x001fe20007f1e0ff */
[----:B------:R-:W-:Y:S02]  /*1730*/  ULOP3.LUT UR5, UR5, 0x1c, URZ, 0xc0, !UPT ;  /* 0x0000001c05057892 */ /* 0x000fe4000f8ec0ff */
[----:B------:R-:W-:Y:S01]  /*1740*/  UISETP.NE.AND UP1, UPT, UR10, URZ, UPT ;  /* 0x000000ff0a00728c */ /* 0x000fe2000bf25270 */
[----:B--2---:R-:W-:Y:S01]  /*1750*/  SHF.R.U32.HI R25, RZ, UR4, R18 ;  /* 0x00000004ff197c19 */ /* 0x004fe20008011612 */
[----:B------:R-:W-:-:S02]  /*1760*/  UIADD3 UR4, UPT, UPT, UR11, -0x4, URZ ;  /* 0xfffffffc0b047890 */ /* 0x000fc4000fffe0ff */
[----:B------:R-:W-:Y:S01]  /*1770*/  UIADD3 UR11, UPT, UPT, UR11, 0x10, URZ ;  /* 0x000000100b0b7890 */ /* 0x000fe2000fffe0ff */
[----:B------:R-:W-:Y:S01]  /*1780*/  LOP3.LUT R25, R25, 0xf, RZ, 0xc0, !PT ;  /* 0x0000000f19197812 */ /* 0x000fe200078ec0ff */
[----:B------:R-:W-:Y:S01]  /*1790*/  ULOP3.LUT UR4, UR4, 0x14, URZ, 0xc0, !UPT ;  /* 0x0000001404047892 */ /* 0x000fe2000f8ec0ff */
[----:B---3--:R-:W-:Y:S02]  /*17a0*/  IMAD.U32 R21, R21, 0x10000, RZ ;  /* 0x0001000015157824 */ /* 0x008fe400078e00ff */
[----:B------:R-:W-:-:S03]  /*17b0*/  IADD3 R25, PT, PT, -R16, R25, RZ ;  /* 0x0000001910197210 */ /* 0x000fc60007ffe1ff */
[--C-:B------:R-:W-:Y:S02]  /*17c0*/  SHF.R.U32.HI R23, RZ, UR4, R18.reuse ;  /* 0x00000004ff177c19 */ /* 0x100fe40008011612 */
[----:B------:R-:W-:Y:S02]  /*17d0*/  I2FP.F32.S32 R22, R25 ;  /* 0x0000001900167245 */ /* 0x000fe40000201400 */
[----:B------:R-:W-:Y:S02]  /*17e0*/  LOP3.LUT R23, R23, 0xf, RZ, 0xc0, !PT ;  /* 0x0000000f17177812 */ /* 0x000fe400078ec0ff */
[----:B------:R-:W-:Y:S01]  /*17f0*/  SHF.R.U32.HI R25, RZ, UR12, R18 ;  /* 0x0000000cff197c19 */ /* 0x000fe20008011612 */
[----:B------:R-:W-:Y:S01]  /*1800*/  FMUL R22, R7, R22 ;  /* 0x0000001607167220 */ /* 0x000fe20000400000 */
[----:B------:R-:W-:Y:S01]  /*1810*/  IADD3 R23, PT, PT, -R16, R23, RZ ;  /* 0x0000001710177210 */ /* 0x000fe20007ffe1ff */
[----:B----4-:R-:W-:Y:S01]  /*1820*/  IMAD.U32 R17, R17, 0x10000, RZ ;  /* 0x0001000011117824 */ /* 0x010fe200078e00ff */
[----:B------:R-:W-:Y:S01]  /*1830*/  LOP3.LUT R25, R25, 0xf, RZ, 0xc0, !PT ;  /* 0x0000000f19197812 */ /* 0x000fe200078ec0ff */
[----:B------:R-:W-:Y:S01]  /*1840*/  FFMA R24, R21, R22, R24 ;  /* 0x0000001615187223 */ /* 0x000fe20000000018 */
[----:B------:R-:W-:-:S02]  /*1850*/  SHF.R.U32.HI R18, RZ, UR5, R18 ;  /* 0x00000005ff127c19 */ /* 0x000fc40008011612 */
[----:B------:R-:W-:Y:S01]  /*1860*/  I2FP.F32.S32 R22, R23 ;  /* 0x0000001700167245 */ /* 0x000fe20000201400 */
[----:B------:R-:W-:Y:S01]  /*1870*/  IMAD.IADD R25, R25, 0x1, -R16 ;  /* 0x0000000119197824 */ /* 0x000fe200078e0a10 */
[----:B------:R-:W-:Y:S01]  /*1880*/  LOP3.LUT R23, R18, 0xf, RZ, 0xc0, !PT ;  /* 0x0000000f12177812 */ /* 0x000fe200078ec0ff */
[----:B-----5:R-:W-:Y:S01]  /*1890*/  IMAD.U32 R18, R19, 0x10000, RZ ;  /* 0x0001000013127824 */ /* 0x020fe200078e00ff */
[----:B------:R-:W-:Y:S01]  /*18a0*/  SHF.L.U32 R21, R20, 0x10, RZ ;  /* 0x0000001014157819 */ /* 0x000fe200000006ff */
[----:B------:R-:W-:Y:S01]  /*18b0*/  FMUL R22, R7, R22 ;  /* 0x0000001607167220 */ /* 0x000fe20000400000 */
[----:B------:R-:W-:Y:S02]  /*18c0*/  I2FP.F32.S32 R20, R25 ;  /* 0x0000001900147245 */ /* 0x000fe40000201400 */
[----:B------:R-:W-:Y:S01]  /*18d0*/  IADD3 R23, PT, PT, -R16, R23, RZ ;  /* 0x0000001710177210 */ /* 0x000fe20007ffe1ff */
[----:B------:R-:W-:Y:S01]  /*18e0*/  FFMA R21, R21, R22, R24 ;  /* 0x0000001615157223 */ /* 0x000fe20000000018 */
[----:B------:R-:W-:Y:S01]  /*18f0*/  IADD3.X R19, PT, PT, RZ, R15, RZ, P0, !PT ;  /* 0x0000000fff137210 */ /* 0x000fe200007fe4ff */
[----:B------:R-:W-:Y:S01]  /*1900*/  FMUL R20, R7, R20 ;  /* 0x0000001407147220 */ /* 0x000fe20000400000 */
[----:B------:R-:W-:-:S03]  /*1910*/  I2FP.F32.S32 R22, R23 ;  /* 0x0000001700167245 */ /* 0x000fc60000201400 */
[----:B------:R-:W-:Y:S02]  /*1920*/  FFMA R18, R18, R20, R21 ;  /* 0x0000001412127223 */ /* 0x000fe40000000015 */
[----:B------:R-:W-:-:S04]  /*1930*/  FMUL R22, R7, R22 ;  /* 0x0000001607167220 */ /* 0x000fc80000400000 */
[----:B------:R-:W-:Y:S01]  /*1940*/  FFMA R24, R17, R22, R18 ;  /* 0x0000001611187223 */ /* 0x000fe20000000012 */
[----:B------:R-:W-:Y:S06]  /*1950*/  BRA.U UP1, `(.L_x_26) ;  /* 0xfffffffd01347547 */ /* 0x000fec000b83ffff */
.L_x_25:
[----:B------:R-:W-:Y:S05]  /*1960*/  BRA.U !UP0, `(.L_x_20) ;  /* 0x0000000508207547 */ /* 0x000fea000b800000 */
[----:B------:R-:W-:Y:S02]  /*1970*/  UISETP.NE.AND UP0, UPT, UR13, 0x1, UPT ;  /* 0x000000010d00788c */ /* 0x000fe4000bf05270 */
[----:B------:R-:W-:-:S04]  /*1980*/  ULOP3.LUT UR6, UR6, 0x1, URZ, 0xc0, !UPT ;  /* 0x0000000106067892 */ /* 0x000fc8000f8ec0ff */
[----:B------:R-:W-:-:S03]  /*1990*/  UISETP.NE.U32.AND UP1, UPT, UR6, 0x1, UPT ;  /* 0x000000010600788c */ /* 0x000fc6000bf25070 */
[----:B------:R-:W-:Y:S08]  /*19a0*/  BRA.U !UP0, `(.L_x_27) ;  /* 0x0000000108b07547 */ /* 0x000ff0000b800000 */
[----:B------:R-:W0:Y:S01]  /*19b0*/  LDC.64 R14, c[0x0][0x390] ;  /* 0x0000e400ff0e7b82 */ /* 0x000e220000000a00 */
[----:B------:R-:W-:Y:S01]  /*19c0*/  SHF.R.U32.HI R7, RZ, 0x3, R2 ;  /* 0x00000003ff077819 */ /* 0x000fe20000011602 */
[----:B------:R-:W1:Y:S01]  /*19d0*/  LDCU.64 UR4, c[0x0][0x388] ;  /* 0x00007100ff0477ac */ /* 0x000e620008000a00 */
[----:B------:R-:W-:Y:S01]  /*19e0*/  IADD3 R4, PT, PT, R2, 0x1, RZ ;  /* 0x0000000102047810 */ /* 0x000fe20007ffe0ff */
[----:B------:R-:W2:Y:S02]  /*19f0*/  LDG.E.U16.CONSTANT R18, desc[UR8][R8.64] ;  /* 0x0000000808127981 */ /* 0x000ea4000c1e9500 */
[----:B------:R-:W-:Y:S01]  /*1a00*/  IMAD R7, R7, UR7, R0 ;  /* 0x0000000707077c24 */ /* 0x000fe2000f8e0200 */
[----:B------:R-:W-:Y:S01]  /*1a10*/  SHF.R.U32.HI R17, RZ, 0x3, R4 ;  /* 0x00000003ff117819 */ /* 0x000fe20000011604 */
[----:B------:R-:W3:Y:S04]  /*1a20*/  LDC.64 R12, c[0x0][0x388] ;  /* 0x0000e200ff0c7b82 */ /* 0x000ee80000000a00 */
[----:B------:R-:W-:-:S02]  /*1a30*/  IMAD R17, R17, UR7, R0 ;  /* 0x0000000711117c24 */ /* 0x000fc4000f8e0200 */
[--C-:B0-----:R-:W-:Y:S02]  /*1a40*/  IMAD.WIDE R20, R7, 0x4, R14.reuse ;  /* 0x0000000407147825 */ /* 0x101fe400078e020e */
[----:B------:R-:W4:Y:S02]  /*1a50*/  LDG.E.CONSTANT R7, desc[UR8][R10.64] ;  /* 0x000000080a077981 */ /* 0x000f24000c1e9900 */
[----:B------:R-:W-:Y:S02]  /*1a60*/  IMAD.WIDE R22, R17, 0x4, R14 ;  /* 0x0000000411167825 */ /* 0x000fe400078e020e */
[----:B------:R-:W5:Y:S04]  /*1a70*/  LDG.E.CONSTANT R16, desc[UR8][R20.64] ;  /* 0x0000000814107981 */ /* 0x000f68000c1e9900 */
[----:B------:R-:W5:Y:S01]  /*1a80*/  LDG.E.CONSTANT R17, desc[UR8][R22.64] ;  /* 0x0000000816117981 */ /* 0x000f62000c1e9900 */
[C---:B------:R-:W-:Y:S01]  /*1a90*/  IMAD.IADD R15, R5.reuse, 0x1, R2 ;  /* 0x00000001050f7824 */ /* 0x040fe200078e0202 */
[----:B------:R-:W-:-:S03]  /*1aa0*/  IADD3 R19, P0, PT, R5, R2, RZ ;  /* 0x0000000205137210 */ /* 0x000fc60007f1e0ff */
[----:B---3--:R-:W-:Y:S01]  /*1ab0*/  IMAD.WIDE.U32 R12, R15, 0x2, R12 ;  /* 0x000000020f0c7825 */ /* 0x008fe200078e000c */
[----:B------:R-:W-:Y:S02]  /*1ac0*/  IADD3.X R26, PT, PT, RZ, RZ, RZ, P0, !PT ;  /* 0x000000ffff1a7210 */ /* 0x000fe400007fe4ff */
[----:B-1----:R-:W-:-:S03]  /*1ad0*/  LEA R14, P0, R19, UR4, 0x1 ;  /* 0x00000004130e7c11 */ /* 0x002fc6000f8008ff */
[----:B------:R2:W3:Y:S01]  /*1ae0*/  LDG.E.U16.CONSTANT R12, desc[UR8][R12.64] ;  /* 0x000000080c0c7981 */ /* 0x0004e2000c1e9500 */
[----:B------:R-:W-:-:S05]  /*1af0*/  LEA.HI.X R15, R19, UR5, R26, 0x1, P0 ;  /* 0x00000005130f7c11 */ /* 0x000fca00080f0c1a */
[----:B------:R-:W3:Y:S01]  /*1b00*/  LDG.E.U16.CONSTANT R14, desc[UR8][R14.64+0x2] ;  /* 0x000002080e0e7981 */ /* 0x000ee2000c1e9500 */
[----:B------:R-:W-:Y:S01]  /*1b10*/  IMAD.SHL.U32 R19, R2, 0x4, RZ ;  /* 0x0000000402137824 */ /* 0x000fe200078e00ff */
[----:B------:R-:W-:-:S04]  /*1b20*/  SHF.L.U32 R4, R4, 0x2, RZ ;  /* 0x0000000204047819 */ /* 0x000fc800000006ff */
[----:B------:R-:W-:Y:S02]  /*1b30*/  LOP3.LUT R19, R19, 0x1c, RZ, 0xc0, !PT ;  /* 0x0000001c13137812 */ /* 0x000fe400078ec0ff */
[----:B------:R-:W-:Y:S02]  /*1b40*/  LOP3.LUT R4, R4, 0x1c, RZ, 0xc0, !PT ;  /* 0x0000001c04047812 */ /* 0x000fe400078ec0ff */
[----:B------:R-:W-:Y:S02]  /*1b50*/  IADD3 R2, PT, PT, R2, 0x2, RZ ;  /* 0x0000000202027810 */ /* 0x000fe40007ffe0ff */
[----:B--2---:R-:W-:Y:S02]  /*1b60*/  SHF.L.U32 R13, R18, 0x10, RZ ;  /* 0x00000010120d7819 */ /* 0x004fe400000006ff */
[----:B----4-:R-:W-:Y:S02]  /*1b70*/  SHF.R.U32.HI R7, RZ, R6, R7 ;  /* 0x00000006ff077219 */ /* 0x010fe40000011607 */
[----:B-----5:R-:W-:-:S02]  /*1b80*/  SHF.R.U32.HI R16, RZ, R19, R16 ;  /* 0x00000013ff107219 */ /* 0x020fc40000011610 */
[----:B------:R-:W-:Y:S02]  /*1b90*/  LOP3.LUT R7, R7, 0xf, RZ, 0xc0, !PT ;  /* 0x0000000f07077812 */ /* 0x000fe400078ec0ff */
[----:B------:R-:W-:Y:S02]  /*1ba0*/  LOP3.LUT R16, R16, 0xf, RZ, 0xc0, !PT ;  /* 0x0000000f10107812 */ /* 0x000fe400078ec0ff */
[----:B------:R-:W-:-:S03]  /*1bb0*/  SHF.R.U32.HI R4, RZ, R4, R17 ;  /* 0x00000004ff047219 */ /* 0x000fc60000011611 */
[----:B------:R-:W-:Y:S01]  /*1bc0*/  IMAD.IADD R16, R16, 0x1, -R7 ;  /* 0x0000000110107824 */ /* 0x000fe200078e0a07 */
[----:B------:R-:W-:-:S04]  /*1bd0*/  LOP3.LUT R4, R4, 0xf, RZ, 0xc0, !PT ;  /* 0x0000000f04047812 */ /* 0x000fc800078ec0ff */
[----:B------:R-:W-:Y:S01]  /*1be0*/  I2FP.F32.S32 R16, R16 ;  /* 0x0000001000107245 */ /* 0x000fe20000201400 */
[----:B------:R-:W-:Y:S01]  /*1bf0*/  IMAD.IADD R4, R4, 0x1, -R7 ;  /* 0x0000000104047824 */ /* 0x000fe200078e0a07 */
[----:B---3--:R-:W-:-:S03]  /*1c00*/  SHF.L.U32 R7, R12, 0x10, RZ ;  /* 0x000000100c077819 */ /* 0x008fc600000006ff */
[----:B------:R-:W-:Y:S01]  /*1c10*/  FMUL R16, R13, R16 ;  /* 0x000000100d107220 */ /* 0x000fe20000400000 */
[----:B------:R-:W-:Y:S01]  /*1c20*/  I2FP.F32.S32 R4, R4 ;  /* 0x0000000400047245 */ /* 0x000fe20000201400 */
[----:B------:R-:W-:Y:S02]  /*1c30*/  IMAD.U32 R14, R14, 0x10000, RZ ;  /* 0x000100000e0e7824 */ /* 0x000fe400078e00ff */
[----:B------:R-:W-:Y:S02]  /*1c40*/  FFMA R7, R7, R16, R24 ;  /* 0x0000001007077223 */ /* 0x000fe40000000018 */
[----:B------:R-:W-:-:S04]  /*1c50*/  FMUL R4, R13, R4 ;  /* 0x000000040d047220 */ /* 0x000fc80000400000 */
[----:B------:R-:W-:-:S07]  /*1c60*/  FFMA R24, R14, R4, R7 ;  /* 0x000000040e187223 */ /* 0x000fce0000000007 */
.L_x_27:
[----:B------:R-:W-:Y:S05]  /*1c70*/  BRA.U UP1, `(.L_x_20) ;  /* 0x00000001015c7547 */ /* 0x000fea000b800000 */
[----:B------:R-:W0:Y:S01]  /*1c80*/  LDC.64 R14, c[0x0][0x390] ;  /* 0x0000e400ff0e7b82 */ /* 0x000e220000000a00 */
[----:B------:R-:W-:Y:S01]  /*1c90*/  SHF.R.U32.HI R7, RZ, 0x3, R2 ;  /* 0x00000003ff077819 */ /* 0x000fe20000011602 */
[----:B------:R-:W2:Y:S04]  /*1ca0*/  LDG.E.CONSTANT R11, desc[UR8][R10.64] ;  /* 0x000000080a0b7981 */ /* 0x000ea8000c1e9900 */
[----:B------:R-:W-:Y:S01]  /*1cb0*/  IMAD R7, R7, UR7, R0 ;  /* 0x0000000707077c24 */ /* 0x000fe2000f8e0200 */
[----:B------:R-:W3:Y:S01]  /*1cc0*/  LDG.E.U16.CONSTANT R8, desc[UR8][R8.64] ;  /* 0x0000000808087981 */ /* 0x000ee2000c1e9500 */
[----:B------:R-:W1:Y:S01]  /*1cd0*/  LDC.64 R12, c[0x0][0x388] ;  /* 0x0000e200ff0c7b82 */ /* 0x000e620000000a00 */
[----:B------:R-:W-:Y:S02]  /*1ce0*/  IMAD.IADD R5, R5, 0x1, R2 ;  /* 0x0000000105057824 */ /* 0x000fe400078e0202 */
[----:B0-----:R-:W-:-:S06]  /*1cf0*/  IMAD.WIDE R14, R7, 0x4, R14 ;  /* 0x00000004070e7825 */ /* 0x001fcc00078e020e */
[----:B------:R-:W4:Y:S01]  /*1d00*/  LDG.E.CONSTANT R14, desc[UR8][R14.64] ;  /* 0x000000080e0e7981 */ /* 0x000f22000c1e9900 */
[----:B-1----:R-:W-:-:S06]  /*1d10*/  IMAD.WIDE.U32 R12, R5, 0x2, R12 ;  /* 0x00000002050c7825 */ /* 0x002fcc00078e000c */
[----:B------:R-:W5:Y:S01]  /*1d20*/  LDG.E.U16.CONSTANT R12, desc[UR8][R12.64] ;  /* 0x000000080c0c7981 */ /* 0x000f62000c1e9500 */
[----:B------:R-:W-:-:S04]  /*1d30*/  SHF.L.U32 R2, R2, 0x2, RZ ;  /* 0x0000000202027819 */ /* 0x000fc800000006ff */
[----:B------:R-:W-:Y:S02]  /*1d40*/  LOP3.LUT R5, R2, 0x1c, RZ, 0xc0, !PT ;  /* 0x0000001c02057812 */ /* 0x000fe400078ec0ff */
[----:B--2---:R-:W-:-:S04]  /*1d50*/  SHF.R.U32.HI R6, RZ, R6, R11 ;  /* 0x00000006ff067219 */ /* 0x004fc8000001160b */
[----:B------:R-:W-:Y:S02]  /*1d60*/  LOP3.LUT R6, R6, 0xf, RZ, 0xc0, !PT ;  /* 0x0000000f06067812 */ /* 0x000fe400078ec0ff */
[----:B---3--:R-:W-:Y:S02]  /*1d70*/  SHF.L.U32 R7, R8, 0x10, RZ ;  /* 0x0000001008077819 */ /* 0x008fe400000006ff */
[----:B----4-:R-:W-:-:S04]  /*1d80*/  SHF.R.U32.HI R5, RZ, R5, R14 ;  /* 0x00000005ff057219 */ /* 0x010fc8000001160e */
[----:B------:R-:W-:-:S05]  /*1d90*/  LOP3.LUT R5, R5, 0xf, RZ, 0xc0, !PT ;  /* 0x0000000f05057812 */ /* 0x000fca00078ec0ff */
[----:B------:R-:W-:-:S05]  /*1da0*/  IMAD.IADD R5, R5, 0x1, -R6 ;  /* 0x0000000105057824 */ /* 0x000fca00078e0a06 */
[----:B------:R-:W-:Y:S01]  /*1db0*/  I2FP.F32.S32 R2, R5 ;  /* 0x0000000500027245 */ /* 0x000fe20000201400 */
[----:B-----5:R-:W-:-:S04]  /*1dc0*/  IMAD.U32 R5, R12, 0x10000, RZ ;  /* 0x000100000c057824 */ /* 0x020fc800078e00ff */
[----:B------:R-:W-:-:S04]  /*1dd0*/  FMUL R2, R7, R2 ;  /* 0x0000000207027220 */ /* 0x000fc80000400000 */
[----:B------:R-:W-:-:S07]  /*1de0*/  FFMA R24, R5, R2, R24 ;  /* 0x0000000205187223 */ /* 0x000fce0000000018 */
.L_x_20:
[----:B------:R-:W0:Y:S01]  /*1df0*/  LDCU.U8 UR4, c[0x0][0x3c4] ;  /* 0x00007880ff0477ac */ /* 0x000e220008000000 */
[----:B------:R-:W1:Y:S01]  /*1e00*/  LDC.64 R4, c[0x0][0x380] ;  /* 0x0000e000ff047b82 */ /* 0x000e620000000a00 */
[----:B------:R-:W-:Y:S01]  /*1e10*/  IMAD R9, R3, UR7, R0 ;  /* 0x0000000703097c24 */ /* 0x000fe2000f8e0200 */
[----:B------:R-:W2:Y:S01]  /*1e20*/  LDCU.64 UR10, c[0x0][0x3a8] ;  /* 0x00007500ff0a77ac */ /* 0x000ea20008000a00 */
[----:B0-----:R-:W-:Y:S02]  /*1e30*/  UPRMT UR4, UR4, 0x8880, URZ ;  /* 0x0000888004047896 */ /* 0x001fe400080000ff */
[----:B--2---:R-:W-:Y:S02]  /*1e40*/  UISETP.EQ.U32.AND UP1, UPT, UR10, URZ, UPT ;  /* 0x000000ff0a00728c */ /* 0x004fe4000bf22070 */
[----:B------:R-:W-:-:S04]  /*1e50*/  UISETP.NE.AND UP0, UPT, UR4, URZ, UPT ;  /* 0x000000ff0400728c */ /* 0x000fc8000bf05270 */
[----:B------:R-:W-:-:S09]  /*1e60*/  UISETP.EQ.OR.EX UP0, UPT, UR11, URZ, !UP0, UP1 ;  /* 0x000000ff0b00728c */ /* 0x000fd2000c702710 */
[----:B------:R-:W-:Y:S05]  /*1e70*/  BRA.U UP0, `(.L_x_28) ;  /* 0x0000000100147547 */ /* 0x000fea000b800000 */
[----:B------:R-:W0:Y:S02]  /*1e80*/  LDC.64 R2, c[0x0][0x3a8] ;  /* 0x0000ea00ff027b82 */ /* 0x000e240000000a00 */
[----:B0-----:R-:W-:-:S06]  /*1e90*/  IMAD.WIDE R2, R0, 0x2, R2 ;  /* 0x0000000200027825 */ /* 0x001fcc00078e0202 */
[----:B------:R-:W2:Y:S02]  /*1ea0*/  LDG.E.U16.CONSTANT R2, desc[UR8][R2.64] ;  /* 0x0000000802027981 */ /* 0x000ea4000c1e9500 */
[----:B--2---:R-:W-:-:S05]  /*1eb0*/  SHF.L.U32 R7, R2, 0x10, RZ ;  /* 0x0000001002077819 */ /* 0x004fca00000006ff */
[----:B------:R-:W-:-:S07]  /*1ec0*/  FADD R24, R24, R7 ;  /* 0x0000000718187221 */ /* 0x000fce0000000000 */
.L_x_28:
[----:B------:R-:W-:Y:S01]  /*1ed0*/  F2FP.BF16.F32.PACK_AB R24, RZ, R24 ;  /* 0x00000018ff18723e */ /* 0x000fe200000010ff */
[----:B-1----:R-:W-:-:S05]  /*1ee0*/  IMAD.WIDE R2, R9, 0x2, R4 ;  /* 0x0000000209027825 */ /* 0x002fca00078e0204 */
[----:B------:R-:W-:Y:S01]  /*1ef0*/  STG.E.U16 desc[UR8][R2.64], R24 ;  /* 0x0000001802007986 */ /* 0x000fe2000c101508 */
[----:B------:R-:W-:Y:S05]  /*1f00*/  EXIT ;  /* 0x000000000000794d */ /* 0x000fea0003800000 */
.L_x_29:
        /* <DEDUP_REMOVED lines=15> */
.L_x_37:


//--------------------- .text.gptq_dequant_int8_bf16 --------------------------
	.section	.text.gptq_dequant_int8_bf16,"ax",@progbits
	.align	128
        .global         gptq_dequant_int8_bf16
        .type           gptq_dequant_int8_bf16,@function
        .size           gptq_dequant_int8_bf16,(.L_x_38 - gptq_dequant_int8_bf16)
        .other          gptq_dequant_int8_bf16,@"STO_CUDA_ENTRY STV_DEFAULT"
gptq_dequant_int8_bf16:
.text.gptq_dequant_int8_bf16:
[----:B------:R-:W-:Y:S01]  /*0000*/  LDC R1, c[0x0][0x37c] ;  /* 0x0000df00ff017b82 */ /* 0x000fe20000000800 */
[----:B------:R-:W0:Y:S07]  /*0010*/  S2R R2, SR_TID.Y ;  /* 0x0000000000027919 */ /* 0x000e2e0000002200 */
[----:B------:R-:W1:Y:S01]  /*0020*/  LDC R0, c[0x0][0x360] ;  /* 0x0000d800ff007b82 */ /* 0x000e620000000800 */
[----:B------:R-:W2:Y:S01]  /*0030*/  LDCU.64 UR8, c[0x0][0x3a0] ;  /* 0x00007400ff0877ac */ /* 0x000ea20008000a00 */
[----:B------:R-:W1:Y:S06]  /*0040*/  S2R R3, SR_TID.X ;  /* 0x0000000000037919 */ /* 0x000e6c0000002100 */
[----:B------:R-:W0:Y:S08]  /*0050*/  S2UR UR5, SR_CTAID.Y ;  /* 0x00000000000579c3 */ /* 0x000e300000002600 */
[----:B------:R-:W0:Y:S08]  /*0060*/  LDC R5, c[0x0][0x364] ;  /* 0x0000d900ff057b82 */ /* 0x000e300000000800 */
[----:B------:R-:W1:Y:S01]  /*0070*/  S2UR UR4, SR_CTAID.X ;  /* 0x00000000000479c3 */ /* 0x000e620000002500 */
[----:B0-----:R-:W-:-:S05]  /*0080*/  IMAD R5, R5, UR5, R2 ;  /* 0x0000000505057c24 */ /* 0x001fca000f8e0202 */
[----:B--2---:R-:W-:Y:S01]  /*0090*/  ISETP.GE.AND P0, PT, R5, UR8, PT ;  /* 0x0000000805007c0c */ /* 0x004fe2000bf06270 */
[----:B-1----:R-:W-:-:S05]  /*00a0*/  IMAD R0, R0, UR4, R3 ;  /* 0x0000000400007c24 */ /* 0x002fca000f8e0203 */
[----:B------:R-:W-:-:S13]  /*00b0*/  ISETP.GE.OR P0, PT, R0, UR9, P0 ;  /* 0x0000000900007c0c */ /* 0x000fda0008706670 */
[----:B------:R-:W-:Y:S05]  /*00c0*/  @P0 EXIT ;  /* 0x000000000000094d */ /* 0x000fea0003800000 */
[----:B------:R-:W0:Y:S01]  /*00d0*/  LDCU UR4, c[0x0][0x3a8] ;  /* 0x00007500ff0477ac */ /* 0x000e220008000800 */
[----:B------:R-:W1:Y:S01]  /*00e0*/  LDC.64 R2, c[0x0][0x398] ;  /* 0x0000e600ff027b82 */ /* 0x000e620000000a00 */
[----:B------:R-:W-:Y:S01]  /*00f0*/  IMAD.MOV.U32 R11, RZ, RZ, RZ ;  /* 0x000000ffff0b7224 */ /* 0x000fe200078e00ff */
[----:B------:R-:W2:Y:S06]  /*0100*/  LDCU.64 UR6, c[0x0][0x358] ;  /* 0x00006b00ff0677ac */ /* 0x000eac0008000a00 */
[----:B------:R-:W3:Y:S01]  /*0110*/  LDC.64 R6, c[0x0][0x388] ;  /* 0x0000e200ff067b82 */ /* 0x000ee20000000a00 */
[----:B0-----:R-:W-:-:S09]  /*0120*/  UISETP.GE.AND UP0, UPT, UR4, 0x1, UPT ;  /* 0x000000010400788c */ /* 0x001fd2000bf06270 */
[----:B--2---:R-:W-:Y:S05]  /*0130*/  BRA.U !UP0, `(.L_x_30) ;  /* 0x0000000108487547 */ /* 0x004fea000b800000 */
[----:B------:R-:W0:Y:S01]  /*0140*/  I2F.U32.RP R4, UR4 ;  /* 0x0000000400047d06 */ /* 0x000e220008209000 */
[----:B------:R-:W-:-:S07]  /*0150*/  ISETP.NE.U32.AND P2, PT, RZ, UR4, PT ;  /* 0x00000004ff007c0c */ /* 0x000fce000bf45070 */
[----:B0-----:R-:W0:Y:S02]  /*0160*/  MUFU.RCP R4, R4 ;  /* 0x0000000400047308 */ /* 0x001e240000001000 */
[----:B0-----:R-:W-:-:S06]  /*0170*/  VIADD R8, R4, 0xffffffe ;  /* 0x0ffffffe04087836 */ /* 0x001fcc0000000000 */
[----:B------:R0:W2:Y:S02]  /*0180*/  F2I.FTZ.U32.TRUNC.NTZ R9, R8 ;  /* 0x0000000800097305 */ /* 0x0000a4000021f000 */
[----:B0-----:R-:W-:Y:S01]  /*0190*/  IMAD.MOV.U32 R8, RZ, RZ, RZ ;  /* 0x000000ffff087224 */ /* 0x001fe200078e00ff */
[----:B--2---:R-:W-:-:S05]  /*01a0*/  IADD3 R11, PT, PT, RZ, -R9, RZ ;  /* 0x80000009ff0b7210 */ /* 0x004fca0007ffe0ff */
[----:B------:R-:W-:-:S04]  /*01b0*/  IMAD R11, R11, UR4, RZ ;  /* 0x000000040b0b7c24 */ /* 0x000fc8000f8e02ff */
[----:B------:R-:W-:-:S06]  /*01c0*/  IMAD.HI.U32 R10, R9, R11, R8 ;  /* 0x0000000b090a7227 */ /* 0x000fcc00078e0008 */
[----:B------:R-:W-:-:S05]  /*01d0*/  IMAD.HI.U32 R11, R10, R5, RZ ;  /* 0x000000050a0b7227 */ /* 0x000fca00078e00ff */
[----:B------:R-:W-:-:S05]  /*01e0*/  IADD3 R10, PT, PT, -R11, RZ, RZ ;  /* 0x000000ff0b0a7210 */ /* 0x000fca0007ffe1ff */
[----:B------:R-:W-:-:S05]  /*01f0*/  IMAD R9, R10, UR4, R5 ;  /* 0x000000040a097c24 */ /* 0x000fca000f8e0205 */
[----:B------:R-:W-:-:S13]  /*0200*/  ISETP.GE.U32.AND P0, PT, R9, UR4, PT ;  /* 0x0000000409007c0c */ /* 0x000fda000bf06070 */
[----:B------:R-:W-:Y:S01]  /*0210*/  @P0 VIADD R9, R9, -UR4 ;  /* 0x8000000409090c36 */ /* 0x000fe20008000000 */
[----:B------:R-:W-:-:S04]  /*0220*/  @P0 IADD3 R11, PT, PT, R11, 0x1, RZ ;  /* 0x000000010b0b0810 */ /* 0x000fc80007ffe0ff */
[----:B------:R-:W-:-:S13]  /*0230*/  ISETP.GE.U32.AND P1, PT, R9, UR4, PT ;  /* 0x0000000409007c0c */ /* 0x000fda000bf26070 */
[----:B------:R-:W-:Y:S01]  /*0240*/  @P1 VIADD R11, R11, 0x1 ;  /* 0x000000010b0b1836 */ /* 0x000fe20000000000 */
[----:B------:R-:W-:-:S07]  /*0250*/  @!P2 LOP3.LUT R11, RZ, UR4, RZ, 0x33, !PT ;  /* 0x00000004ff0bac12 */ /* 0x000fce000f8e33ff */
.L_x_30:
[----:B------:R-:W-:Y:S01]  /*0260*/  UIADD3 UR4, UPT, UPT, UR9, 0x3, URZ ;  /* 0x0000000309047890 */ /* 0x000fe2000fffe0ff */
[----:B------:R-:W-:Y:S01]  /*0270*/  SHF.R.S32.HI R13, RZ, 0x1f, R0 ;  /* 0x0000001fff0d7819 */ /* 0x000fe20000011400 */
[----:B------:R-:W0:Y:S01]  /*0280*/  LDC.64 R8, c[0x0][0x390] ;  /* 0x0000e400ff087b82 */ /* 0x000e220000000a00 */
[----:B------:R-:W-:Y:S01]  /*0290*/  SHF.R.U32.HI R15, RZ, 0x2, R5 ;  /* 0x00000002ff0f7819 */ /* 0x000fe20000011605 */
[----:B------:R-:W-:Y:S01]  /*02a0*/  USHF.R.S32.HI UR5, URZ, 0x1f, UR4 ;  /* 0x0000001fff057899 */ /* 0x000fe20008011404 */
[----:B------:R-:W-:-:S03]  /*02b0*/  LEA.HI R13, R13, R0, RZ, 0x2 ;  /* 0x000000000d0d7211 */ /* 0x000fc600078f10ff */
[----:B------:R-:W-:Y:S01]  /*02c0*/  ULEA.HI UR5, UR5, UR4, URZ, 0x2 ;  /* 0x0000000405057291 */ /* 0x000fe2000f8f10ff */
[----:B------:R-:W-:Y:S01]  /*02d0*/  SHF.R.S32.HI R4, RZ, 0x2, R13 ;  /* 0x00000002ff047819 */ /* 0x000fe2000001140d */
[----:B------:R-:W-:Y:S02]  /*02e0*/  IMAD R17, R15, UR9, R0 ;  /* 0x000000090f117c24 */ /* 0x000fe4000f8e0200 */
[----:B------:R-:W-:Y:S02]  /*02f0*/  USHF.R.S32.HI UR5, URZ, 0x2, UR5 ;  /* 0x00000002ff057899 */ /* 0x000fe40008011405 */
[----:B---3--:R-:W-:-:S04]  /*0300*/  IMAD.WIDE R6, R17, 0x4, R6 ;  /* 0x0000000411067825 */ /* 0x008fc800078e0206 */
[----:B------:R-:W-:Y:S02]  /*0310*/  IMAD R15, R11, UR5, R4 ;  /* 0x000000050b0f7c24 */ /* 0x000fe4000f8e0204 */
[----:B------:R-:W2:Y:S02]  /*0320*/  LDG.E.CONSTANT R6, desc[UR6][R6.64] ;  /* 0x0000000606067981 */ /* 0x000ea4000c1e9900 */
[----:B-1----:R-:W-:-:S06]  /*0330*/  IMAD.WIDE R2, R15, 0x4, R2 ;  /* 0x000000040f027825 */ /* 0x002fcc00078e0202 */
[----:B------:R-:W3:Y:S01]  /*0340*/  LDG.E.CONSTANT R2, desc[UR6][R2.64] ;  /* 0x0000000602027981 */ /* 0x000ee2000c1e9900 */
[----:B------:R-:W-:-:S04]  /*0350*/  IMAD R11, R11, UR9, R0 ;  /* 0x000000090b0b7c24 */ /* 0x000fc8000f8e0200 */
[----:B0-----:R-:W-:-:S06]  /*0360*/  IMAD.WIDE R8, R11, 0x2, R8 ;  /* 0x000000020b087825 */ /* 0x001fcc00078e0208 */
[----:B------:R-:W4:Y:S01]  /*0370*/  LDG.E.U16.CONSTANT R8, desc[UR6][R8.64] ;  /* 0x0000000608087981 */ /* 0x000f22000c1e9500 */
[----:B------:R-:W-:Y:S02]  /*0380*/  LOP3.LUT R13, R13, 0x1ffffffc, RZ, 0xc0, !PT ;  /* 0x1ffffffc0d0d7812 */ /* 0x000fe400078ec0ff */
[----:B------:R-:W-:-:S03]  /*0390*/  SHF.L.U32 R4, R5, 0x3, RZ ;  /* 0x0000000305047819 */ /* 0x000fc600000006ff */
[----:B------:R-:W-:Y:S01]  /*03a0*/  IMAD.IADD R13, R0, 0x1, -R13 ;  /* 0x00000001000d7824 */ /* 0x000fe200078e0a0d */
[----:B------:R-:W-:-:S04]  /*03b0*/  LOP3.LUT R11, R4, 0x18, RZ, 0xc0, !PT ;  /* 0x00000018040b7812 */ /* 0x000fc800078ec0ff */
[----:B------:R-:W-:Y:S01]  /*03c0*/  SHF.L.U32 R13, R13, 0x3, RZ ;  /* 0x000000030d0d7819 */ /* 0x000fe200000006ff */
[----:B------:R-:W-:Y:S01]  /*03d0*/  IMAD R5, R5, UR9, R0 ;  /* 0x0000000905057c24 */ /* 0x000fe2000f8e0200 */
[----:B--2---:R-:W-:Y:S02]  /*03e0*/  SHF.R.U32.HI R11, RZ, R11, R6 ;  /* 0x0000000bff0b7219 */ /* 0x004fe40000011606 */
[----:B---3--:R-:W-:Y:S02]  /*03f0*/  SHF.R.U32.HI R13, RZ, R13, R2 ;  /* 0x0000000dff0d7219 */ /* 0x008fe40000011602 */
[----:B------:R-:W0:Y:S01]  /*0400*/  LDC.64 R2, c[0x0][0x380] ;  /* 0x0000e000ff027b82 */ /* 0x000e220000000a00 */
[----:B------:R-:W-:Y:S02]  /*0410*/  LOP3.LUT R4, R11, 0xff, RZ, 0xc0, !PT ;  /* 0x000000ff0b047812 */ /* 0x000fe400078ec0ff */
[----:B------:R-:W-:-:S05]  /*0420*/  LOP3.LUT R13, R13, 0xff, RZ, 0xc0, !PT ;  /* 0x000000ff0d0d7812 */ /* 0x000fca00078ec0ff */
[----:B------:R-:W-:Y:S01]  /*0430*/  IMAD.IADD R4, R4, 0x1, -R13 ;  /* 0x0000000104047824 */ /* 0x000fe200078e0a0d */
[----:B----4-:R-:W-:-:S04]  /*0440*/  SHF.L.U32 R8, R8, 0x10, RZ ;  /* 0x0000001008087819 */ /* 0x010fc800000006ff */
[----:B------:R-:W-:-:S05]  /*0450*/  I2FP.F32.S32 R7, R4 ;  /* 0x0000000400077245 */ /* 0x000fca0000201400 */
[----:B------:R-:W-:-:S05]  /*0460*/  FMUL R7, R8, R7 ;  /* 0x0000000708077220 */ /* 0x000fca0000400000 */
[----:B------:R-:W-:Y:S01]  /*0470*/  F2FP.BF16.F32.PACK_AB R7, RZ, R7 ;  /* 0x00000007ff07723e */ /* 0x000fe200000010ff */
[----:B0-----:R-:W-:-:S05]  /*0480*/  IMAD.WIDE R2, R5, 0x2, R2 ;  /* 0x0000000205027825 */ /* 0x001fca00078e0202 */
[----:B------:R-:W-:Y:S01]  /*0490*/  STG.E.U16 desc[UR6][R2.64], R7 ;  /* 0x0000000702007986 */ /* 0x000fe2000c101506 */
[----:B------:R-:W-:Y:S05]  /*04a0*/  EXIT ;  /* 0x000000000000794d */ /* 0x000fea0003800000 */
.L_x_31:
        /* <DEDUP_REMOVED lines=13> */
.L_x_38:


//--------------------- .text.gptq_dequant_int4_fp16 --------------------------
	.section	.text.gptq_dequant_int4_fp16,"ax",@progbits
	.align	128
        .global         gptq_dequant_int4_fp16
        .type           gptq_dequant_int4_fp16,@function
        .size           gptq_dequant_int4_fp16,(.L_x_39 - gptq_dequant_int4_fp16)
        .other          gptq_dequant_int4_fp16,@"STO_CUDA_ENTRY STV_DEFAULT"
gptq_dequant_int4_fp16:
.text.gptq_dequant_int4_fp16:
        /* <DEDUP_REMOVED lines=38> */
.L_x_32:
        /* <DEDUP_REMOVED lines=29> */
[----:B------:R-:W-:Y:S02]  /*0430*/  IMAD.IADD R4, R4, 0x1, -R13 ;  /* 0x0000000104047824 */ /* 0x000fe400078e0a0d */
[----:B----4-:R-:W-:-:S03]  /*0440*/  HADD2.F32 R8, -RZ, R8.H0_H0 ;  /* 0x20000008ff087230 */ /* 0x010fc60000004100 */
[----:B------:R-:W-:-:S05]  /*0450*/  I2FP.F32.S32 R7, R4 ;  /* 0x0000000400077245 */ /* 0x000fca0000201400 */
[----:B------:R-:W-:-:S05]  /*0460*/  FMUL R7, R8, R7 ;  /* 0x0000000708077220 */ /* 0x000fca0000400000 */
[----:B------:R-:W-:Y:S01]  /*0470*/  F2FP.F16.F32.PACK_AB R7, RZ, R7 ;  /* 0x00000007ff07723e */ /* 0x000fe200000000ff */
[----:B0-----:R-:W-:-:S05]  /*0480*/  IMAD.WIDE R2, R5, 0x2, R2 ;  /* 0x0000000205027825 */ /* 0x001fca00078e0202 */
[----:B------:R-:W-:Y:S01]  /*0490*/  STG.E.U16 desc[UR6][R2.64], R7 ;  /* 0x0000000702007986 */ /* 0x000fe2000c101506 */
[----:B------:R-:W-:Y:S05]  /*04a0*/  EXIT ;  /* 0x000000000000794d */ /* 0x000fea0003800000 */
.L_x_33:
        /* <DEDUP_REMOVED lines=13> */
.L_x_39:


//--------------------- .text.gptq_dequant_int4_bf16 --------------------------
	.section	.text.gptq_dequant_int4_bf16,"ax",@progbits
	.align	128
        .global         gptq_dequant_int4_bf16
        .type           gptq_dequant_int4_bf16,@function
        .size           gptq_dequant_int4_bf16,(.L_x_40 - gptq_dequant_int4_bf16)
        .other          gptq_dequant_int4_bf16,@"STO_CUDA_ENTRY STV_DEFAULT"
gptq_dequant_int4_bf16:
.text.gptq_dequant_int4_bf16:
        /* <DEDUP_REMOVED lines=38> */
.L_x_34:
        /* <DEDUP_REMOVED lines=37> */
.L_x_35:
        /* <DEDUP_REMOVED lines=13> */
.L_x_40:


//--------------------- .nv.shared.gptq_gemm_int4_bf16_tiled --------------------------
	.section	.nv.shared.gptq_gemm_int4_bf16_tiled,"aw",@nobits
	.sectionflags	@""
	.align	4
.nv.shared.gptq_gemm_int4_bf16_tiled:
	.zero		3136


//--------------------- .nv.shared.reserved.0     --------------------------
	.section	.nv.shared.reserved.0,"aw",@nobits
	.weak		__nv_reservedSMEM_offset_0_alias
	.size		__nv_reservedSMEM_offset_0_alias, 0, 64
	.other		__nv_reservedSMEM_offset_0_alias,@"STO_CUDA_RESERVED_SHARED STV_DEFAULT"
__nv_reservedSMEM_offset_0_alias:
	.zero		0
	.zero		64


//--------------------- .nv.constant0.gptq_gemm_int4_bf16_tiled --------------------------
	.section	.nv.constant0.gptq_gemm_int4_bf16_tiled,"a",@progbits
	.sectionflags	@""
	.align	4
.nv.constant0.gptq_gemm_int4_bf16_tiled:
	.zero		965


//--------------------- .nv.constant0.gptq_gemm_int4_bf16_naive --------------------------
	.section	.nv.constant0.gptq_gemm_int4_bf16_naive,"a",@progbits
	.sectionflags	@""
	.align	4
.nv.constant0.gptq_gemm_int4_bf16_naive:
	.zero		965


//--------------------- .nv.constant0.gptq_dequant_int8_bf16 --------------------------
	.section	.nv.constant0.gptq_dequant_int8_bf16,"a",@progbits
	.sectionflags	@""
	.align	4
.nv.constant0.gptq_dequant_int8_bf16:
	.zero		944


//--------------------- .nv.constant0.gptq_dequant_int4_fp16 --------------------------
	.section	.nv.constant0.gptq_dequant_int4_fp16,"a",@progbits
	.sectionflags	@""
	.align	4
.nv.constant0.gptq_dequant_int4_fp16:
	.zero		944


//--------------------- .nv.constant0.gptq_dequant_int4_bf16 --------------------------
	.section	.nv.constant0.gptq_dequant_int4_bf16,"a",@progbits
	.sectionflags	@""
	.align	4
.nv.constant0.gptq_dequant_int4_bf16:
	.zero		944


//--------------------- SYMBOLS --------------------------

	.type		.nv.reservedSmem.offset0,@object
	.size		.nv.reservedSmem.offset0,0x4
	.type		.nv.reservedSmem.cap,@object
	.size		.nv.reservedSmem.cap,0x4
